//
// Generated by NVIDIA NVVM Compiler
//
// Compiler Build ID: CL-36424714
// Cuda compilation tools, release 13.0, V13.0.88
// Based on NVVM 20.0.0
//

.version 9.0
.target sm_100
.address_size 64

	// .globl	_Z12SimpleMarlinILi256ELi4ELi4EEvPK4int4S2_P6__halfS2_iiii
.extern .shared .align 16 .b8 sh[];

.visible .entry _Z12SimpleMarlinILi256ELi4ELi4EEvPK4int4S2_P6__halfS2_iiii(
	.param .u64 .ptr .align 1 _Z12SimpleMarlinILi256ELi4ELi4EEvPK4int4S2_P6__halfS2_iiii_param_0,
	.param .u64 .ptr .align 1 _Z12SimpleMarlinILi256ELi4ELi4EEvPK4int4S2_P6__halfS2_iiii_param_1,
	.param .u64 .ptr .align 1 _Z12SimpleMarlinILi256ELi4ELi4EEvPK4int4S2_P6__halfS2_iiii_param_2,
	.param .u64 .ptr .align 1 _Z12SimpleMarlinILi256ELi4ELi4EEvPK4int4S2_P6__halfS2_iiii_param_3,
	.param .u32 _Z12SimpleMarlinILi256ELi4ELi4EEvPK4int4S2_P6__halfS2_iiii_param_4,
	.param .u32 _Z12SimpleMarlinILi256ELi4ELi4EEvPK4int4S2_P6__halfS2_iiii_param_5,
	.param .u32 _Z12SimpleMarlinILi256ELi4ELi4EEvPK4int4S2_P6__halfS2_iiii_param_6,
	.param .u32 _Z12SimpleMarlinILi256ELi4ELi4EEvPK4int4S2_P6__halfS2_iiii_param_7
)
{
	.local .align 16 .b8 	__local_depot0[512];
	.reg .b64 	%SP;
	.reg .b64 	%SPL;
	.reg .pred 	%p<96>;
	.reg .b16 	%rs<65>;
	.reg .b32 	%r<1127>;
	.reg .b32 	%f<226>;
	.reg .b64 	%rd<43>;

	mov.u64 	%SPL, __local_depot0;
	ld.param.u64 	%rd10, [_Z12SimpleMarlinILi256ELi4ELi4EEvPK4int4S2_P6__halfS2_iiii_param_0];
	ld.param.u64 	%rd11, [_Z12SimpleMarlinILi256ELi4ELi4EEvPK4int4S2_P6__halfS2_iiii_param_1];
	ld.param.u64 	%rd12, [_Z12SimpleMarlinILi256ELi4ELi4EEvPK4int4S2_P6__halfS2_iiii_param_2];
	ld.param.u64 	%rd13, [_Z12SimpleMarlinILi256ELi4ELi4EEvPK4int4S2_P6__halfS2_iiii_param_3];
	ld.param.u32 	%r254, [_Z12SimpleMarlinILi256ELi4ELi4EEvPK4int4S2_P6__halfS2_iiii_param_4];
	ld.param.u32 	%r255, [_Z12SimpleMarlinILi256ELi4ELi4EEvPK4int4S2_P6__halfS2_iiii_param_5];
	ld.param.u32 	%r256, [_Z12SimpleMarlinILi256ELi4ELi4EEvPK4int4S2_P6__halfS2_iiii_param_6];
	ld.param.u32 	%r257, [_Z12SimpleMarlinILi256ELi4ELi4EEvPK4int4S2_P6__halfS2_iiii_param_7];
	cvta.to.global.u64 	%rd1, %rd13;
	cvta.to.global.u64 	%rd2, %rd11;
	cvta.to.global.u64 	%rd3, %rd10;
	cvta.to.global.u64 	%rd4, %rd12;
	add.u64 	%rd15, %SPL, 0;
	mov.u32 	%r1, %tid.x;
	shr.u32 	%r2, %r1, 5;
	and.b32  	%r3, %r1, 31;
	mov.u32 	%r258, %ctaid.y;
	shl.b32 	%r4, %r258, 6;
	mov.u32 	%r5, %ctaid.x;
	shl.b32 	%r6, %r5, 6;
	mov.f32 	%f1, 0f00000000;
	st.local.v4.f32 	[%rd15], {%f1, %f1, %f1, %f1};
	st.local.v4.f32 	[%rd15+16], {%f1, %f1, %f1, %f1};
	st.local.v4.f32 	[%rd15+32], {%f1, %f1, %f1, %f1};
	st.local.v4.f32 	[%rd15+48], {%f1, %f1, %f1, %f1};
	st.local.v4.f32 	[%rd15+64], {%f1, %f1, %f1, %f1};
	st.local.v4.f32 	[%rd15+80], {%f1, %f1, %f1, %f1};
	st.local.v4.f32 	[%rd15+96], {%f1, %f1, %f1, %f1};
	st.local.v4.f32 	[%rd15+112], {%f1, %f1, %f1, %f1};
	st.local.v4.f32 	[%rd15+128], {%f1, %f1, %f1, %f1};
	st.local.v4.f32 	[%rd15+144], {%f1, %f1, %f1, %f1};
	st.local.v4.f32 	[%rd15+160], {%f1, %f1, %f1, %f1};
	st.local.v4.f32 	[%rd15+176], {%f1, %f1, %f1, %f1};
	st.local.v4.f32 	[%rd15+192], {%f1, %f1, %f1, %f1};
	st.local.v4.f32 	[%rd15+208], {%f1, %f1, %f1, %f1};
	st.local.v4.f32 	[%rd15+224], {%f1, %f1, %f1, %f1};
	st.local.v4.f32 	[%rd15+240], {%f1, %f1, %f1, %f1};
	st.local.v4.f32 	[%rd15+256], {%f1, %f1, %f1, %f1};
	st.local.v4.f32 	[%rd15+272], {%f1, %f1, %f1, %f1};
	st.local.v4.f32 	[%rd15+288], {%f1, %f1, %f1, %f1};
	st.local.v4.f32 	[%rd15+304], {%f1, %f1, %f1, %f1};
	st.local.v4.f32 	[%rd15+320], {%f1, %f1, %f1, %f1};
	st.local.v4.f32 	[%rd15+336], {%f1, %f1, %f1, %f1};
	st.local.v4.f32 	[%rd15+352], {%f1, %f1, %f1, %f1};
	st.local.v4.f32 	[%rd15+368], {%f1, %f1, %f1, %f1};
	st.local.v4.f32 	[%rd15+384], {%f1, %f1, %f1, %f1};
	st.local.v4.f32 	[%rd15+400], {%f1, %f1, %f1, %f1};
	st.local.v4.f32 	[%rd15+416], {%f1, %f1, %f1, %f1};
	st.local.v4.f32 	[%rd15+432], {%f1, %f1, %f1, %f1};
	st.local.v4.f32 	[%rd15+448], {%f1, %f1, %f1, %f1};
	st.local.v4.f32 	[%rd15+464], {%f1, %f1, %f1, %f1};
	st.local.v4.f32 	[%rd15+480], {%f1, %f1, %f1, %f1};
	st.local.v4.f32 	[%rd15+496], {%f1, %f1, %f1, %f1};
	setp.lt.s32 	%p2, %r256, 1;
	mul.wide.u32 	%rd16, %r2, 128;
	add.s64 	%rd5, %rd15, %rd16;
	@%p2 bra 	$L__BB0_67;
	shr.u32 	%r262, %r1, 1;
	and.b32  	%r263, %r1, 1;
	add.s32 	%r7, %r4, %r262;
	shl.b32 	%r264, %r1, 3;
	and.b32  	%r8, %r264, 8;
	shr.u32 	%r265, %r256, 3;
	mad.lo.s32 	%r9, %r265, %r7, %r263;
	shl.b32 	%r266, %r1, 4;
	mov.u32 	%r267, sh;
	add.s32 	%r10, %r267, %r266;
	shr.s32 	%r268, %r255, 31;
	shr.u32 	%r269, %r268, 26;
	add.s32 	%r270, %r255, %r269;
	shr.s32 	%r11, %r270, 6;
	setp.ne.s32 	%p3, %r257, -1;
	setp.lt.u32 	%p4, %r1, 8;
	and.pred  	%p1, %p3, %p4;
	add.s32 	%r12, %r6, %r264;
	shr.u32 	%r271, %r268, 29;
	add.s32 	%r272, %r255, %r271;
	shr.s32 	%r13, %r272, 3;
	shr.s32 	%r273, %r6, 3;
	add.s32 	%r14, %r273, %r1;
	shr.u32 	%r274, %r3, 4;
	and.b32  	%r275, %r1, 96;
	shl.b32 	%r276, %r1, 1;
	and.b32  	%r277, %r276, 30;
	or.b32  	%r278, %r277, %r275;
	or.b32  	%r279, %r278, %r274;
	shl.b32 	%r280, %r279, 4;
	add.s32 	%r15, %r267, %r280;
	shl.b32 	%r281, %r3, 2;
	and.b32  	%r282, %r281, 112;
	add.s32 	%r283, %r267, %r282;
	add.s32 	%r16, %r283, 2560;
	shl.b32 	%r284, %r3, 4;
	add.s32 	%r285, %r267, %r284;
	add.s32 	%r17, %r285, 2048;
	add.s32 	%r18, %r256, -1;
	setp.lt.u32 	%p5, %r256, 17;
	mov.b32 	%r1106, 0;
	@%p5 bra 	$L__BB0_45;
	shr.u32 	%r288, %r18, 4;
	add.s32 	%r289, %r288, 1;
	add.s32 	%r290, %r5, %r11;
	shl.b32 	%r291, %r290, 5;
	add.s32 	%r1048, %r1, %r291;
	shl.b32 	%r292, %r5, 5;
	add.s32 	%r1046, %r1, %r292;
	and.b32  	%r293, %r289, 536870910;
	neg.s32 	%r1044, %r293;
	mov.b32 	%r1049, 16;
	not.pred 	%p11, %p1;
	mov.u32 	%r1045, %r9;
	mov.u32 	%r1047, %r8;
$L__BB0_3:
	setp.gt.u32 	%p6, %r1, 127;
	mul.wide.s32 	%rd17, %r1045, 16;
	add.s64 	%rd18, %rd3, %rd17;
	add.s64 	%rd6, %rd18, 32;
	@%p6 bra 	$L__BB0_8;
	setp.ge.s32 	%p7, %r7, %r254;
	setp.ge.s32 	%p8, %r1047, %r256;
	or.pred  	%p9, %p7, %p8;
	@%p9 bra 	$L__BB0_6;
	ld.global.nc.v4.u32 	{%r294, %r295, %r296, %r297}, [%rd6+-32];
	st.shared.v4.u32 	[%r10], {%r294, %r295, %r296, %r297};
$L__BB0_6:
	setp.gt.u32 	%p10, %r1, 31;
	@%p10 bra 	$L__BB0_8;
	mul.wide.s32 	%rd19, %r1046, 16;
	add.s64 	%rd20, %rd2, %rd19;
	ld.global.nc.v4.u32 	{%r298, %r299, %r300, %r301}, [%rd20];
	st.shared.v4.u32 	[%r10+2048], {%r298, %r299, %r300, %r301};
$L__BB0_8:
	@%p11 bra 	$L__BB0_11;
	setp.ge.s32 	%p12, %r12, %r255;
	@%p12 bra 	$L__BB0_11;
	add.s32 	%r302, %r1049, -16;
	div.s32 	%r303, %r302, %r257;
	mad.lo.s32 	%r304, %r303, %r13, %r14;
	mul.wide.s32 	%rd21, %r304, 16;
	add.s64 	%rd22, %rd1, %rd21;
	ld.global.nc.v4.u32 	{%r305, %r306, %r307, %r308}, [%rd22];
	st.shared.v4.u32 	[%r10+2560], {%r305, %r306, %r307, %r308};
$L__BB0_11:
	bar.sync 	0;
	@%p6 bra 	$L__BB0_23;
	setp.eq.s32 	%p14, %r257, -1;
	// begin inline asm
	ldmatrix.sync.aligned.m8n8.x4.shared.b16 {%r309,%r310,%r311,%r312}, [%r15];

	// end inline asm
	@%p14 bra 	$L__BB0_14;
	ld.shared.v4.b32 	{%r1077, %r1076, %r1075, %r1074}, [%r16];
$L__BB0_14:
	ld.shared.v4.u32 	{%r315, %r44, %r45, %r46}, [%r17];
	shr.s32 	%r334, %r315, 8;
	mov.b32 	%r331, 983055;
	mov.b32 	%r336, 1677747200;
	// begin inline asm
	lop3.b32 %r314, %r315, %r331, %r336, 234;

	// end inline asm
	mov.b32 	%r335, 15728880;
	// begin inline asm
	lop3.b32 %r318, %r315, %r335, %r336, 234;

	// end inline asm
	mov.b32 	%r339, 1678271496;
	// begin inline asm
	{sub.f16x2 %r1059,%r314,%r339;
}
	// end inline asm
	mov.b32 	%r342, 738208768;
	mov.b32 	%r343, -729754496;
	// begin inline asm
	{fma.rn.f16x2 %r1058,%r318,%r342,%r343;
}
	// end inline asm
	// begin inline asm
	lop3.b32 %r329, %r334, %r331, %r336, 234;

	// end inline asm
	// begin inline asm
	lop3.b32 %r333, %r334, %r335, %r336, 234;

	// end inline asm
	// begin inline asm
	{sub.f16x2 %r1061,%r329,%r339;
}
	// end inline asm
	// begin inline asm
	{fma.rn.f16x2 %r1060,%r333,%r342,%r343;
}
	// end inline asm
	@%p14 bra 	$L__BB0_16;
	mov.b32 	{%rs9, %rs10}, %r1077;
	// begin inline asm
	{  mov.b32 %r344, {%rs9,%rs9};}

	// end inline asm
	// begin inline asm
	{mul.f16x2 %r1059,%r1059,%r344;
}
	// end inline asm
	// begin inline asm
	{mul.f16x2 %r1058,%r1058,%r344;
}
	// end inline asm
	// begin inline asm
	{  mov.b32 %r351, {%rs10,%rs10};}

	// end inline asm
	// begin inline asm
	{mul.f16x2 %r1061,%r1061,%r351;
}
	// end inline asm
	// begin inline asm
	{mul.f16x2 %r1060,%r1060,%r351;
}
	// end inline asm
$L__BB0_16:
	ld.local.v4.f32 	{%f6, %f7, %f8, %f9}, [%rd5];
	// begin inline asm
	mma.sync.aligned.m16n8k16.row.col.f32.f16.f16.f32 {%f2,%f3,%f4,%f5}, {%r309,%r310,%r311,%r312}, {%r1059,%r1058}, {%f6,%f7,%f8,%f9};

	// end inline asm
	st.local.v4.f32 	[%rd5], {%f2, %f3, %f4, %f5};
	ld.local.v4.f32 	{%f14, %f15, %f16, %f17}, [%rd5+16];
	// begin inline asm
	mma.sync.aligned.m16n8k16.row.col.f32.f16.f16.f32 {%f10,%f11,%f12,%f13}, {%r309,%r310,%r311,%r312}, {%r1061,%r1060}, {%f14,%f15,%f16,%f17};

	// end inline asm
	st.local.v4.f32 	[%rd5+16], {%f10, %f11, %f12, %f13};
	shr.s32 	%r390, %r44, 8;
	mov.b32 	%r387, 983055;
	mov.b32 	%r392, 1677747200;
	// begin inline asm
	lop3.b32 %r370, %r44, %r387, %r392, 234;

	// end inline asm
	mov.b32 	%r391, 15728880;
	// begin inline asm
	lop3.b32 %r374, %r44, %r391, %r392, 234;

	// end inline asm
	mov.b32 	%r395, 1678271496;
	// begin inline asm
	{sub.f16x2 %r1063,%r370,%r395;
}
	// end inline asm
	mov.b32 	%r398, 738208768;
	mov.b32 	%r399, -729754496;
	// begin inline asm
	{fma.rn.f16x2 %r1062,%r374,%r398,%r399;
}
	// end inline asm
	// begin inline asm
	lop3.b32 %r385, %r390, %r387, %r392, 234;

	// end inline asm
	// begin inline asm
	lop3.b32 %r389, %r390, %r391, %r392, 234;

	// end inline asm
	// begin inline asm
	{sub.f16x2 %r1065,%r385,%r395;
}
	// end inline asm
	// begin inline asm
	{fma.rn.f16x2 %r1064,%r389,%r398,%r399;
}
	// end inline asm
	@%p14 bra 	$L__BB0_18;
	mov.b32 	{%rs11, %rs12}, %r1076;
	// begin inline asm
	{  mov.b32 %r400, {%rs11,%rs11};}

	// end inline asm
	// begin inline asm
	{mul.f16x2 %r1063,%r1063,%r400;
}
	// end inline asm
	// begin inline asm
	{mul.f16x2 %r1062,%r1062,%r400;
}
	// end inline asm
	// begin inline asm
	{  mov.b32 %r407, {%rs12,%rs12};}

	// end inline asm
	// begin inline asm
	{mul.f16x2 %r1065,%r1065,%r407;
}
	// end inline asm
	// begin inline asm
	{mul.f16x2 %r1064,%r1064,%r407;
}
	// end inline asm
$L__BB0_18:
	ld.local.v4.f32 	{%f22, %f23, %f24, %f25}, [%rd5+32];
	// begin inline asm
	mma.sync.aligned.m16n8k16.row.col.f32.f16.f16.f32 {%f18,%f19,%f20,%f21}, {%r309,%r310,%r311,%r312}, {%r1063,%r1062}, {%f22,%f23,%f24,%f25};

	// end inline asm
	st.local.v4.f32 	[%rd5+32], {%f18, %f19, %f20, %f21};
	ld.local.v4.f32 	{%f30, %f31, %f32, %f33}, [%rd5+48];
	// begin inline asm
	mma.sync.aligned.m16n8k16.row.col.f32.f16.f16.f32 {%f26,%f27,%f28,%f29}, {%r309,%r310,%r311,%r312}, {%r1065,%r1064}, {%f30,%f31,%f32,%f33};

	// end inline asm
	st.local.v4.f32 	[%rd5+48], {%f26, %f27, %f28, %f29};
	shr.s32 	%r446, %r45, 8;
	mov.b32 	%r443, 983055;
	mov.b32 	%r448, 1677747200;
	// begin inline asm
	lop3.b32 %r426, %r45, %r443, %r448, 234;

	// end inline asm
	mov.b32 	%r447, 15728880;
	// begin inline asm
	lop3.b32 %r430, %r45, %r447, %r448, 234;

	// end inline asm
	mov.b32 	%r451, 1678271496;
	// begin inline asm
	{sub.f16x2 %r1067,%r426,%r451;
}
	// end inline asm
	mov.b32 	%r454, 738208768;
	mov.b32 	%r455, -729754496;
	// begin inline asm
	{fma.rn.f16x2 %r1066,%r430,%r454,%r455;
}
	// end inline asm
	// begin inline asm
	lop3.b32 %r441, %r446, %r443, %r448, 234;

	// end inline asm
	// begin inline asm
	lop3.b32 %r445, %r446, %r447, %r448, 234;

	// end inline asm
	// begin inline asm
	{sub.f16x2 %r1069,%r441,%r451;
}
	// end inline asm
	// begin inline asm
	{fma.rn.f16x2 %r1068,%r445,%r454,%r455;
}
	// end inline asm
	@%p14 bra 	$L__BB0_20;
	mov.b32 	{%rs13, %rs14}, %r1075;
	// begin inline asm
	{  mov.b32 %r456, {%rs13,%rs13};}

	// end inline asm
	// begin inline asm
	{mul.f16x2 %r1067,%r1067,%r456;
}
	// end inline asm
	// begin inline asm
	{mul.f16x2 %r1066,%r1066,%r456;
}
	// end inline asm
	// begin inline asm
	{  mov.b32 %r463, {%rs14,%rs14};}

	// end inline asm
	// begin inline asm
	{mul.f16x2 %r1069,%r1069,%r463;
}
	// end inline asm
	// begin inline asm
	{mul.f16x2 %r1068,%r1068,%r463;
}
	// end inline asm
$L__BB0_20:
	ld.local.v4.f32 	{%f38, %f39, %f40, %f41}, [%rd5+64];
	// begin inline asm
	mma.sync.aligned.m16n8k16.row.col.f32.f16.f16.f32 {%f34,%f35,%f36,%f37}, {%r309,%r310,%r311,%r312}, {%r1067,%r1066}, {%f38,%f39,%f40,%f41};

	// end inline asm
	st.local.v4.f32 	[%rd5+64], {%f34, %f35, %f36, %f37};
	ld.local.v4.f32 	{%f46, %f47, %f48, %f49}, [%rd5+80];
	// begin inline asm
	mma.sync.aligned.m16n8k16.row.col.f32.f16.f16.f32 {%f42,%f43,%f44,%f45}, {%r309,%r310,%r311,%r312}, {%r1069,%r1068}, {%f46,%f47,%f48,%f49};

	// end inline asm
	st.local.v4.f32 	[%rd5+80], {%f42, %f43, %f44, %f45};
	shr.s32 	%r502, %r46, 8;
	mov.b32 	%r499, 983055;
	mov.b32 	%r504, 1677747200;
	// begin inline asm
	lop3.b32 %r482, %r46, %r499, %r504, 234;

	// end inline asm
	mov.b32 	%r503, 15728880;
	// begin inline asm
	lop3.b32 %r486, %r46, %r503, %r504, 234;

	// end inline asm
	mov.b32 	%r507, 1678271496;
	// begin inline asm
	{sub.f16x2 %r1071,%r482,%r507;
}
	// end inline asm
	mov.b32 	%r510, 738208768;
	mov.b32 	%r511, -729754496;
	// begin inline asm
	{fma.rn.f16x2 %r1070,%r486,%r510,%r511;
}
	// end inline asm
	// begin inline asm
	lop3.b32 %r497, %r502, %r499, %r504, 234;

	// end inline asm
	// begin inline asm
	lop3.b32 %r501, %r502, %r503, %r504, 234;

	// end inline asm
	// begin inline asm
	{sub.f16x2 %r1073,%r497,%r507;
}
	// end inline asm
	// begin inline asm
	{fma.rn.f16x2 %r1072,%r501,%r510,%r511;
}
	// end inline asm
	@%p14 bra 	$L__BB0_22;
	mov.b32 	{%rs15, %rs16}, %r1074;
	// begin inline asm
	{  mov.b32 %r512, {%rs15,%rs15};}

	// end inline asm
	// begin inline asm
	{mul.f16x2 %r1071,%r1071,%r512;
}
	// end inline asm
	// begin inline asm
	{mul.f16x2 %r1070,%r1070,%r512;
}
	// end inline asm
	// begin inline asm
	{  mov.b32 %r519, {%rs16,%rs16};}

	// end inline asm
	// begin inline asm
	{mul.f16x2 %r1073,%r1073,%r519;
}
	// end inline asm
	// begin inline asm
	{mul.f16x2 %r1072,%r1072,%r519;
}
	// end inline asm
$L__BB0_22:
	ld.local.v4.f32 	{%f54, %f55, %f56, %f57}, [%rd5+96];
	// begin inline asm
	mma.sync.aligned.m16n8k16.row.col.f32.f16.f16.f32 {%f50,%f51,%f52,%f53}, {%r309,%r310,%r311,%r312}, {%r1071,%r1070}, {%f54,%f55,%f56,%f57};

	// end inline asm
	st.local.v4.f32 	[%rd5+96], {%f50, %f51, %f52, %f53};
	ld.local.v4.f32 	{%f62, %f63, %f64, %f65}, [%rd5+112];
	// begin inline asm
	mma.sync.aligned.m16n8k16.row.col.f32.f16.f16.f32 {%f58,%f59,%f60,%f61}, {%r309,%r310,%r311,%r312}, {%r1073,%r1072}, {%f62,%f63,%f64,%f65};

	// end inline asm
	st.local.v4.f32 	[%rd5+112], {%f58, %f59, %f60, %f61};
$L__BB0_23:
	bar.sync 	0;
	@%p6 bra 	$L__BB0_28;
	setp.ge.s32 	%p20, %r7, %r254;
	add.s32 	%r538, %r1047, 16;
	setp.ge.s32 	%p21, %r538, %r256;
	or.pred  	%p22, %p20, %p21;
	@%p22 bra 	$L__BB0_26;
	ld.global.nc.v4.u32 	{%r539, %r540, %r541, %r542}, [%rd6];
	st.shared.v4.u32 	[%r10], {%r539, %r540, %r541, %r542};
$L__BB0_26:
	setp.gt.u32 	%p23, %r1, 31;
	@%p23 bra 	$L__BB0_28;
	mul.wide.s32 	%rd23, %r1048, 16;
	add.s64 	%rd24, %rd2, %rd23;
	ld.global.nc.v4.u32 	{%r543, %r544, %r545, %r546}, [%rd24];
	st.shared.v4.u32 	[%r10+2048], {%r543, %r544, %r545, %r546};
$L__BB0_28:
	@%p11 bra 	$L__BB0_31;
	setp.ge.s32 	%p25, %r12, %r255;
	@%p25 bra 	$L__BB0_31;
	div.s32 	%r547, %r1049, %r257;
	mad.lo.s32 	%r548, %r547, %r13, %r14;
	mul.wide.s32 	%rd25, %r548, 16;
	add.s64 	%rd26, %rd1, %rd25;
	ld.global.nc.v4.u32 	{%r549, %r550, %r551, %r552}, [%rd26];
	st.shared.v4.u32 	[%r10+2560], {%r549, %r550, %r551, %r552};
$L__BB0_31:
	bar.sync 	0;
	@%p6 bra 	$L__BB0_43;
	setp.eq.s32 	%p27, %r257, -1;
	// begin inline asm
	ldmatrix.sync.aligned.m8n8.x4.shared.b16 {%r553,%r554,%r555,%r556}, [%r15];

	// end inline asm
	@%p27 bra 	$L__BB0_34;
	ld.shared.v4.b32 	{%r1077, %r1076, %r1075, %r1074}, [%r16];
$L__BB0_34:
	ld.shared.v4.u32 	{%r559, %r111, %r112, %r113}, [%r17];
	shr.s32 	%r578, %r559, 8;
	mov.b32 	%r575, 983055;
	mov.b32 	%r580, 1677747200;
	// begin inline asm
	lop3.b32 %r558, %r559, %r575, %r580, 234;

	// end inline asm
	mov.b32 	%r579, 15728880;
	// begin inline asm
	lop3.b32 %r562, %r559, %r579, %r580, 234;

	// end inline asm
	mov.b32 	%r583, 1678271496;
	// begin inline asm
	{sub.f16x2 %r1083,%r558,%r583;
}
	// end inline asm
	mov.b32 	%r586, 738208768;
	mov.b32 	%r587, -729754496;
	// begin inline asm
	{fma.rn.f16x2 %r1082,%r562,%r586,%r587;
}
	// end inline asm
	// begin inline asm
	lop3.b32 %r573, %r578, %r575, %r580, 234;

	// end inline asm
	// begin inline asm
	lop3.b32 %r577, %r578, %r579, %r580, 234;

	// end inline asm
	// begin inline asm
	{sub.f16x2 %r1085,%r573,%r583;
}
	// end inline asm
	// begin inline asm
	{fma.rn.f16x2 %r1084,%r577,%r586,%r587;
}
	// end inline asm
	@%p27 bra 	$L__BB0_36;
	mov.b32 	{%rs17, %rs18}, %r1077;
	// begin inline asm
	{  mov.b32 %r588, {%rs17,%rs17};}

	// end inline asm
	// begin inline asm
	{mul.f16x2 %r1083,%r1083,%r588;
}
	// end inline asm
	// begin inline asm
	{mul.f16x2 %r1082,%r1082,%r588;
}
	// end inline asm
	// begin inline asm
	{  mov.b32 %r595, {%rs18,%rs18};}

	// end inline asm
	// begin inline asm
	{mul.f16x2 %r1085,%r1085,%r595;
}
	// end inline asm
	// begin inline asm
	{mul.f16x2 %r1084,%r1084,%r595;
}
	// end inline asm
$L__BB0_36:
	ld.local.v4.f32 	{%f70, %f71, %f72, %f73}, [%rd5];
	// begin inline asm
	mma.sync.aligned.m16n8k16.row.col.f32.f16.f16.f32 {%f66,%f67,%f68,%f69}, {%r553,%r554,%r555,%r556}, {%r1083,%r1082}, {%f70,%f71,%f72,%f73};

	// end inline asm
	st.local.v4.f32 	[%rd5], {%f66, %f67, %f68, %f69};
	ld.local.v4.f32 	{%f78, %f79, %f80, %f81}, [%rd5+16];
	// begin inline asm
	mma.sync.aligned.m16n8k16.row.col.f32.f16.f16.f32 {%f74,%f75,%f76,%f77}, {%r553,%r554,%r555,%r556}, {%r1085,%r1084}, {%f78,%f79,%f80,%f81};

	// end inline asm
	st.local.v4.f32 	[%rd5+16], {%f74, %f75, %f76, %f77};
	shr.s32 	%r634, %r111, 8;
	mov.b32 	%r631, 983055;
	mov.b32 	%r636, 1677747200;
	// begin inline asm
	lop3.b32 %r614, %r111, %r631, %r636, 234;

	// end inline asm
	mov.b32 	%r635, 15728880;
	// begin inline asm
	lop3.b32 %r618, %r111, %r635, %r636, 234;

	// end inline asm
	mov.b32 	%r639, 1678271496;
	// begin inline asm
	{sub.f16x2 %r1087,%r614,%r639;
}
	// end inline asm
	mov.b32 	%r642, 738208768;
	mov.b32 	%r643, -729754496;
	// begin inline asm
	{fma.rn.f16x2 %r1086,%r618,%r642,%r643;
}
	// end inline asm
	// begin inline asm
	lop3.b32 %r629, %r634, %r631, %r636, 234;

	// end inline asm
	// begin inline asm
	lop3.b32 %r633, %r634, %r635, %r636, 234;

	// end inline asm
	// begin inline asm
	{sub.f16x2 %r1089,%r629,%r639;
}
	// end inline asm
	// begin inline asm
	{fma.rn.f16x2 %r1088,%r633,%r642,%r643;
}
	// end inline asm
	@%p27 bra 	$L__BB0_38;
	mov.b32 	{%rs19, %rs20}, %r1076;
	// begin inline asm
	{  mov.b32 %r644, {%rs19,%rs19};}

	// end inline asm
	// begin inline asm
	{mul.f16x2 %r1087,%r1087,%r644;
}
	// end inline asm
	// begin inline asm
	{mul.f16x2 %r1086,%r1086,%r644;
}
	// end inline asm
	// begin inline asm
	{  mov.b32 %r651, {%rs20,%rs20};}

	// end inline asm
	// begin inline asm
	{mul.f16x2 %r1089,%r1089,%r651;
}
	// end inline asm
	// begin inline asm
	{mul.f16x2 %r1088,%r1088,%r651;
}
	// end inline asm
$L__BB0_38:
	ld.local.v4.f32 	{%f86, %f87, %f88, %f89}, [%rd5+32];
	// begin inline asm
	mma.sync.aligned.m16n8k16.row.col.f32.f16.f16.f32 {%f82,%f83,%f84,%f85}, {%r553,%r554,%r555,%r556}, {%r1087,%r1086}, {%f86,%f87,%f88,%f89};

	// end inline asm
	st.local.v4.f32 	[%rd5+32], {%f82, %f83, %f84, %f85};
	ld.local.v4.f32 	{%f94, %f95, %f96, %f97}, [%rd5+48];
	// begin inline asm
	mma.sync.aligned.m16n8k16.row.col.f32.f16.f16.f32 {%f90,%f91,%f92,%f93}, {%r553,%r554,%r555,%r556}, {%r1089,%r1088}, {%f94,%f95,%f96,%f97};

	// end inline asm
	st.local.v4.f32 	[%rd5+48], {%f90, %f91, %f92, %f93};
	shr.s32 	%r690, %r112, 8;
	mov.b32 	%r687, 983055;
	mov.b32 	%r692, 1677747200;
	// begin inline asm
	lop3.b32 %r670, %r112, %r687, %r692, 234;

	// end inline asm
	mov.b32 	%r691, 15728880;
	// begin inline asm
	lop3.b32 %r674, %r112, %r691, %r692, 234;

	// end inline asm
	mov.b32 	%r695, 1678271496;
	// begin inline asm
	{sub.f16x2 %r1091,%r670,%r695;
}
	// end inline asm
	mov.b32 	%r698, 738208768;
	mov.b32 	%r699, -729754496;
	// begin inline asm
	{fma.rn.f16x2 %r1090,%r674,%r698,%r699;
}
	// end inline asm
	// begin inline asm
	lop3.b32 %r685, %r690, %r687, %r692, 234;

	// end inline asm
	// begin inline asm
	lop3.b32 %r689, %r690, %r691, %r692, 234;

	// end inline asm
	// begin inline asm
	{sub.f16x2 %r1093,%r685,%r695;
}
	// end inline asm
	// begin inline asm
	{fma.rn.f16x2 %r1092,%r689,%r698,%r699;
}
	// end inline asm
	@%p27 bra 	$L__BB0_40;
	mov.b32 	{%rs21, %rs22}, %r1075;
	// begin inline asm
	{  mov.b32 %r700, {%rs21,%rs21};}

	// end inline asm
	// begin inline asm
	{mul.f16x2 %r1091,%r1091,%r700;
}
	// end inline asm
	// begin inline asm
	{mul.f16x2 %r1090,%r1090,%r700;
}
	// end inline asm
	// begin inline asm
	{  mov.b32 %r707, {%rs22,%rs22};}

	// end inline asm
	// begin inline asm
	{mul.f16x2 %r1093,%r1093,%r707;
}
	// end inline asm
	// begin inline asm
	{mul.f16x2 %r1092,%r1092,%r707;
}
	// end inline asm
$L__BB0_40:
	ld.local.v4.f32 	{%f102, %f103, %f104, %f105}, [%rd5+64];
	// begin inline asm
	mma.sync.aligned.m16n8k16.row.col.f32.f16.f16.f32 {%f98,%f99,%f100,%f101}, {%r553,%r554,%r555,%r556}, {%r1091,%r1090}, {%f102,%f103,%f104,%f105};

	// end inline asm
	st.local.v4.f32 	[%rd5+64], {%f98, %f99, %f100, %f101};
	ld.local.v4.f32 	{%f110, %f111, %f112, %f113}, [%rd5+80];
	// begin inline asm
	mma.sync.aligned.m16n8k16.row.col.f32.f16.f16.f32 {%f106,%f107,%f108,%f109}, {%r553,%r554,%r555,%r556}, {%r1093,%r1092}, {%f110,%f111,%f112,%f113};

	// end inline asm
	st.local.v4.f32 	[%rd5+80], {%f106, %f107, %f108, %f109};
	shr.s32 	%r746, %r113, 8;
	mov.b32 	%r743, 983055;
	mov.b32 	%r748, 1677747200;
	// begin inline asm
	lop3.b32 %r726, %r113, %r743, %r748, 234;

	// end inline asm
	mov.b32 	%r747, 15728880;
	// begin inline asm
	lop3.b32 %r730, %r113, %r747, %r748, 234;

	// end inline asm
	mov.b32 	%r751, 1678271496;
	// begin inline asm
	{sub.f16x2 %r1095,%r726,%r751;
}
	// end inline asm
	mov.b32 	%r754, 738208768;
	mov.b32 	%r755, -729754496;
	// begin inline asm
	{fma.rn.f16x2 %r1094,%r730,%r754,%r755;
}
	// end inline asm
	// begin inline asm
	lop3.b32 %r741, %r746, %r743, %r748, 234;

	// end inline asm
	// begin inline asm
	lop3.b32 %r745, %r746, %r747, %r748, 234;

	// end inline asm
	// begin inline asm
	{sub.f16x2 %r1097,%r741,%r751;
}
	// end inline asm
	// begin inline asm
	{fma.rn.f16x2 %r1096,%r745,%r754,%r755;
}
	// end inline asm
	@%p27 bra 	$L__BB0_42;
	mov.b32 	{%rs23, %rs24}, %r1074;
	// begin inline asm
	{  mov.b32 %r756, {%rs23,%rs23};}

	// end inline asm
	// begin inline asm
	{mul.f16x2 %r1095,%r1095,%r756;
}
	// end inline asm
	// begin inline asm
	{mul.f16x2 %r1094,%r1094,%r756;
}
	// end inline asm
	// begin inline asm
	{  mov.b32 %r763, {%rs24,%rs24};}

	// end inline asm
	// begin inline asm
	{mul.f16x2 %r1097,%r1097,%r763;
}
	// end inline asm
	// begin inline asm
	{mul.f16x2 %r1096,%r1096,%r763;
}
	// end inline asm
$L__BB0_42:
	ld.local.v4.f32 	{%f118, %f119, %f120, %f121}, [%rd5+96];
	// begin inline asm
	mma.sync.aligned.m16n8k16.row.col.f32.f16.f16.f32 {%f114,%f115,%f116,%f117}, {%r553,%r554,%r555,%r556}, {%r1095,%r1094}, {%f118,%f119,%f120,%f121};

	// end inline asm
	st.local.v4.f32 	[%rd5+96], {%f114, %f115, %f116, %f117};
	ld.local.v4.f32 	{%f126, %f127, %f128, %f129}, [%rd5+112];
	// begin inline asm
	mma.sync.aligned.m16n8k16.row.col.f32.f16.f16.f32 {%f122,%f123,%f124,%f125}, {%r553,%r554,%r555,%r556}, {%r1097,%r1096}, {%f126,%f127,%f128,%f129};

	// end inline asm
	st.local.v4.f32 	[%rd5+112], {%f122, %f123, %f124, %f125};
$L__BB0_43:
	bar.sync 	0;
	add.s32 	%r1049, %r1049, 32;
	shl.b32 	%r782, %r11, 6;
	add.s32 	%r1048, %r1048, %r782;
	add.s32 	%r1047, %r1047, 32;
	add.s32 	%r1046, %r1046, %r782;
	add.s32 	%r1045, %r1045, 4;
	add.s32 	%r1044, %r1044, 2;
	setp.ne.s32 	%p32, %r1044, 0;
	@%p32 bra 	$L__BB0_3;
	add.s32 	%r1106, %r1049, -16;
$L__BB0_45:
	and.b32  	%r783, %r18, 16;
	setp.ne.s32 	%p33, %r783, 0;
	@%p33 bra 	$L__BB0_67;
	setp.gt.u32 	%p34, %r1, 127;
	@%p34 bra 	$L__BB0_51;
	setp.ge.s32 	%p35, %r7, %r254;
	add.s32 	%r785, %r1106, %r8;
	setp.ge.s32 	%p36, %r785, %r256;
	or.pred  	%p37, %p35, %p36;
	@%p37 bra 	$L__BB0_49;
	shr.u32 	%r786, %r1106, 3;
	add.s32 	%r787, %r9, %r786;
	mul.wide.s32 	%rd27, %r787, 16;
	add.s64 	%rd28, %rd3, %rd27;
	ld.global.nc.v4.u32 	{%r788, %r789, %r790, %r791}, [%rd28];
	st.shared.v4.u32 	[%r10], {%r788, %r789, %r790, %r791};
$L__BB0_49:
	setp.gt.u32 	%p38, %r1, 31;
	@%p38 bra 	$L__BB0_51;
	shr.u32 	%r792, %r1106, 4;
	mad.lo.s32 	%r793, %r792, %r11, %r5;
	shl.b32 	%r794, %r793, 5;
	add.s32 	%r795, %r794, %r1;
	mul.wide.s32 	%rd29, %r795, 16;
	add.s64 	%rd30, %rd2, %rd29;
	ld.global.nc.v4.u32 	{%r796, %r797, %r798, %r799}, [%rd30];
	st.shared.v4.u32 	[%r10+2048], {%r796, %r797, %r798, %r799};
$L__BB0_51:
	not.pred 	%p39, %p1;
	@%p39 bra 	$L__BB0_54;
	setp.ge.s32 	%p40, %r12, %r255;
	@%p40 bra 	$L__BB0_54;
	div.s32 	%r800, %r1106, %r257;
	mad.lo.s32 	%r801, %r800, %r13, %r14;
	mul.wide.s32 	%rd31, %r801, 16;
	add.s64 	%rd32, %rd1, %rd31;
	ld.global.nc.v4.u32 	{%r802, %r803, %r804, %r805}, [%rd32];
	st.shared.v4.u32 	[%r10+2560], {%r802, %r803, %r804, %r805};
$L__BB0_54:
	setp.gt.u32 	%p41, %r1, 127;
	bar.sync 	0;
	@%p41 bra 	$L__BB0_66;
	setp.eq.s32 	%p42, %r257, -1;
	// begin inline asm
	ldmatrix.sync.aligned.m8n8.x4.shared.b16 {%r806,%r807,%r808,%r809}, [%r15];

	// end inline asm
	@%p42 bra 	$L__BB0_57;
	ld.shared.v4.b32 	{%r1077, %r1076, %r1075, %r1074}, [%r16];
$L__BB0_57:
	setp.eq.s32 	%p43, %r257, -1;
	mov.b32 	{%rs2, %rs1}, %r1074;
	mov.b32 	{%rs4, %rs3}, %r1075;
	mov.b32 	{%rs6, %rs5}, %r1076;
	mov.b32 	{%rs8, %rs7}, %r1077;
	ld.shared.v4.u32 	{%r812, %r190, %r191, %r192}, [%r17];
	shr.s32 	%r831, %r812, 8;
	mov.b32 	%r828, 983055;
	mov.b32 	%r833, 1677747200;
	// begin inline asm
	lop3.b32 %r811, %r812, %r828, %r833, 234;

	// end inline asm
	mov.b32 	%r832, 15728880;
	// begin inline asm
	lop3.b32 %r815, %r812, %r832, %r833, 234;

	// end inline asm
	mov.b32 	%r836, 1678271496;
	// begin inline asm
	{sub.f16x2 %r1112,%r811,%r836;
}
	// end inline asm
	mov.b32 	%r839, 738208768;
	mov.b32 	%r840, -729754496;
	// begin inline asm
	{fma.rn.f16x2 %r1111,%r815,%r839,%r840;
}
	// end inline asm
	// begin inline asm
	lop3.b32 %r826, %r831, %r828, %r833, 234;

	// end inline asm
	// begin inline asm
	lop3.b32 %r830, %r831, %r832, %r833, 234;

	// end inline asm
	// begin inline asm
	{sub.f16x2 %r1114,%r826,%r836;
}
	// end inline asm
	// begin inline asm
	{fma.rn.f16x2 %r1113,%r830,%r839,%r840;
}
	// end inline asm
	@%p43 bra 	$L__BB0_59;
	// begin inline asm
	{  mov.b32 %r841, {%rs8,%rs8};}

	// end inline asm
	// begin inline asm
	{mul.f16x2 %r1112,%r1112,%r841;
}
	// end inline asm
	// begin inline asm
	{mul.f16x2 %r1111,%r1111,%r841;
}
	// end inline asm
	// begin inline asm
	{  mov.b32 %r848, {%rs7,%rs7};}

	// end inline asm
	// begin inline asm
	{mul.f16x2 %r1114,%r1114,%r848;
}
	// end inline asm
	// begin inline asm
	{mul.f16x2 %r1113,%r1113,%r848;
}
	// end inline asm
$L__BB0_59:
	setp.eq.s32 	%p44, %r257, -1;
	ld.local.v4.f32 	{%f134, %f135, %f136, %f137}, [%rd5];
	// begin inline asm
	mma.sync.aligned.m16n8k16.row.col.f32.f16.f16.f32 {%f130,%f131,%f132,%f133}, {%r806,%r807,%r808,%r809}, {%r1112,%r1111}, {%f134,%f135,%f136,%f137};

	// end inline asm
	st.local.v4.f32 	[%rd5], {%f130, %f131, %f132, %f133};
	ld.local.v4.f32 	{%f142, %f143, %f144, %f145}, [%rd5+16];
	// begin inline asm
	mma.sync.aligned.m16n8k16.row.col.f32.f16.f16.f32 {%f138,%f139,%f140,%f141}, {%r806,%r807,%r808,%r809}, {%r1114,%r1113}, {%f142,%f143,%f144,%f145};

	// end inline asm
	st.local.v4.f32 	[%rd5+16], {%f138, %f139, %f140, %f141};
	shr.s32 	%r887, %r190, 8;
	mov.b32 	%r884, 983055;
	mov.b32 	%r889, 1677747200;
	// begin inline asm
	lop3.b32 %r867, %r190, %r884, %r889, 234;

	// end inline asm
	mov.b32 	%r888, 15728880;
	// begin inline asm
	lop3.b32 %r871, %r190, %r888, %r889, 234;

	// end inline asm
	mov.b32 	%r892, 1678271496;
	// begin inline asm
	{sub.f16x2 %r1116,%r867,%r892;
}
	// end inline asm
	mov.b32 	%r895, 738208768;
	mov.b32 	%r896, -729754496;
	// begin inline asm
	{fma.rn.f16x2 %r1115,%r871,%r895,%r896;
}
	// end inline asm
	// begin inline asm
	lop3.b32 %r882, %r887, %r884, %r889, 234;

	// end inline asm
	// begin inline asm
	lop3.b32 %r886, %r887, %r888, %r889, 234;

	// end inline asm
	// begin inline asm
	{sub.f16x2 %r1118,%r882,%r892;
}
	// end inline asm
	// begin inline asm
	{fma.rn.f16x2 %r1117,%r886,%r895,%r896;
}
	// end inline asm
	@%p44 bra 	$L__BB0_61;
	// begin inline asm
	{  mov.b32 %r897, {%rs6,%rs6};}

	// end inline asm
	// begin inline asm
	{mul.f16x2 %r1116,%r1116,%r897;
}
	// end inline asm
	// begin inline asm
	{mul.f16x2 %r1115,%r1115,%r897;
}
	// end inline asm
	// begin inline asm
	{  mov.b32 %r904, {%rs5,%rs5};}

	// end inline asm
	// begin inline asm
	{mul.f16x2 %r1118,%r1118,%r904;
}
	// end inline asm
	// begin inline asm
	{mul.f16x2 %r1117,%r1117,%r904;
}
	// end inline asm
$L__BB0_61:
	setp.eq.s32 	%p45, %r257, -1;
	ld.local.v4.f32 	{%f150, %f151, %f152, %f153}, [%rd5+32];
	// begin inline asm
	mma.sync.aligned.m16n8k16.row.col.f32.f16.f16.f32 {%f146,%f147,%f148,%f149}, {%r806,%r807,%r808,%r809}, {%r1116,%r1115}, {%f150,%f151,%f152,%f153};

	// end inline asm
	st.local.v4.f32 	[%rd5+32], {%f146, %f147, %f148, %f149};
	ld.local.v4.f32 	{%f158, %f159, %f160, %f161}, [%rd5+48];
	// begin inline asm
	mma.sync.aligned.m16n8k16.row.col.f32.f16.f16.f32 {%f154,%f155,%f156,%f157}, {%r806,%r807,%r808,%r809}, {%r1118,%r1117}, {%f158,%f159,%f160,%f161};

	// end inline asm
	st.local.v4.f32 	[%rd5+48], {%f154, %f155, %f156, %f157};
	shr.s32 	%r943, %r191, 8;
	mov.b32 	%r940, 983055;
	mov.b32 	%r945, 1677747200;
	// begin inline asm
	lop3.b32 %r923, %r191, %r940, %r945, 234;

	// end inline asm
	mov.b32 	%r944, 15728880;
	// begin inline asm
	lop3.b32 %r927, %r191, %r944, %r945, 234;

	// end inline asm
	mov.b32 	%r948, 1678271496;
	// begin inline asm
	{sub.f16x2 %r1120,%r923,%r948;
}
	// end inline asm
	mov.b32 	%r951, 738208768;
	mov.b32 	%r952, -729754496;
	// begin inline asm
	{fma.rn.f16x2 %r1119,%r927,%r951,%r952;
}
	// end inline asm
	// begin inline asm
	lop3.b32 %r938, %r943, %r940, %r945, 234;

	// end inline asm
	// begin inline asm
	lop3.b32 %r942, %r943, %r944, %r945, 234;

	// end inline asm
	// begin inline asm
	{sub.f16x2 %r1122,%r938,%r948;
}
	// end inline asm
	// begin inline asm
	{fma.rn.f16x2 %r1121,%r942,%r951,%r952;
}
	// end inline asm
	@%p45 bra 	$L__BB0_63;
	// begin inline asm
	{  mov.b32 %r953, {%rs4,%rs4};}

	// end inline asm
	// begin inline asm
	{mul.f16x2 %r1120,%r1120,%r953;
}
	// end inline asm
	// begin inline asm
	{mul.f16x2 %r1119,%r1119,%r953;
}
	// end inline asm
	// begin inline asm
	{  mov.b32 %r960, {%rs3,%rs3};}

	// end inline asm
	// begin inline asm
	{mul.f16x2 %r1122,%r1122,%r960;
}
	// end inline asm
	// begin inline asm
	{mul.f16x2 %r1121,%r1121,%r960;
}
	// end inline asm
$L__BB0_63:
	setp.eq.s32 	%p46, %r257, -1;
	ld.local.v4.f32 	{%f166, %f167, %f168, %f169}, [%rd5+64];
	// begin inline asm
	mma.sync.aligned.m16n8k16.row.col.f32.f16.f16.f32 {%f162,%f163,%f164,%f165}, {%r806,%r807,%r808,%r809}, {%r1120,%r1119}, {%f166,%f167,%f168,%f169};

	// end inline asm
	st.local.v4.f32 	[%rd5+64], {%f162, %f163, %f164, %f165};
	ld.local.v4.f32 	{%f174, %f175, %f176, %f177}, [%rd5+80];
	// begin inline asm
	mma.sync.aligned.m16n8k16.row.col.f32.f16.f16.f32 {%f170,%f171,%f172,%f173}, {%r806,%r807,%r808,%r809}, {%r1122,%r1121}, {%f174,%f175,%f176,%f177};

	// end inline asm
	st.local.v4.f32 	[%rd5+80], {%f170, %f171, %f172, %f173};
	shr.s32 	%r999, %r192, 8;
	mov.b32 	%r996, 983055;
	mov.b32 	%r1001, 1677747200;
	// begin inline asm
	lop3.b32 %r979, %r192, %r996, %r1001, 234;

	// end inline asm
	mov.b32 	%r1000, 15728880;
	// begin inline asm
	lop3.b32 %r983, %r192, %r1000, %r1001, 234;

	// end inline asm
	mov.b32 	%r1004, 1678271496;
	// begin inline asm
	{sub.f16x2 %r1124,%r979,%r1004;
}
	// end inline asm
	mov.b32 	%r1007, 738208768;
	mov.b32 	%r1008, -729754496;
	// begin inline asm
	{fma.rn.f16x2 %r1123,%r983,%r1007,%r1008;
}
	// end inline asm
	// begin inline asm
	lop3.b32 %r994, %r999, %r996, %r1001, 234;

	// end inline asm
	// begin inline asm
	lop3.b32 %r998, %r999, %r1000, %r1001, 234;

	// end inline asm
	// begin inline asm
	{sub.f16x2 %r1126,%r994,%r1004;
}
	// end inline asm
	// begin inline asm
	{fma.rn.f16x2 %r1125,%r998,%r1007,%r1008;
}
	// end inline asm
	@%p46 bra 	$L__BB0_65;
	// begin inline asm
	{  mov.b32 %r1009, {%rs2,%rs2};}

	// end inline asm
	// begin inline asm
	{mul.f16x2 %r1124,%r1124,%r1009;
}
	// end inline asm
	// begin inline asm
	{mul.f16x2 %r1123,%r1123,%r1009;
}
	// end inline asm
	// begin inline asm
	{  mov.b32 %r1016, {%rs1,%rs1};}

	// end inline asm
	// begin inline asm
	{mul.f16x2 %r1126,%r1126,%r1016;
}
	// end inline asm
	// begin inline asm
	{mul.f16x2 %r1125,%r1125,%r1016;
}
	// end inline asm
$L__BB0_65:
	ld.local.v4.f32 	{%f182, %f183, %f184, %f185}, [%rd5+96];
	// begin inline asm
	mma.sync.aligned.m16n8k16.row.col.f32.f16.f16.f32 {%f178,%f179,%f180,%f181}, {%r806,%r807,%r808,%r809}, {%r1124,%r1123}, {%f182,%f183,%f184,%f185};

	// end inline asm
	st.local.v4.f32 	[%rd5+96], {%f178, %f179, %f180, %f181};
	ld.local.v4.f32 	{%f190, %f191, %f192, %f193}, [%rd5+112];
	// begin inline asm
	mma.sync.aligned.m16n8k16.row.col.f32.f16.f16.f32 {%f186,%f187,%f188,%f189}, {%r806,%r807,%r808,%r809}, {%r1126,%r1125}, {%f190,%f191,%f192,%f193};

	// end inline asm
	st.local.v4.f32 	[%rd5+112], {%f186, %f187, %f188, %f189};
$L__BB0_66:
	bar.sync 	0;
$L__BB0_67:
	setp.gt.u32 	%p47, %r1, 127;
	@%p47 bra 	$L__BB0_100;
	shl.b32 	%r1035, %r2, 4;
	add.s32 	%r1036, %r1035, %r4;
	shr.u32 	%r1037, %r3, 2;
	add.s32 	%r241, %r1036, %r1037;
	shl.b32 	%r1039, %r1, 1;
	and.b32  	%r1040, %r1039, 6;
	add.s32 	%r242, %r1040, %r6;
	setp.ge.s32 	%p48, %r241, %r254;
	mul.lo.s32 	%r243, %r255, %r241;
	add.s32 	%r244, %r241, 8;
	shl.b32 	%r1041, %r255, 3;
	add.s32 	%r245, %r243, %r1041;
	add.s32 	%r246, %r242, 1;
	setp.ge.s32 	%p49, %r246, %r255;
	or.pred  	%p50, %p48, %p49;
	@%p50 bra 	$L__BB0_70;
	add.s32 	%r1042, %r242, %r243;
	ld.local.v2.f32 	{%f194, %f195}, [%rd5];
	// begin inline asm
	{  cvt.rn.f16.f32 %rs33, %f194;}

	// end inline asm
	mul.wide.s32 	%rd33, %r1042, 2;
	add.s64 	%rd34, %rd4, %rd33;
	st.global.u16 	[%rd34], %rs33;
	// begin inline asm
	{  cvt.rn.f16.f32 %rs34, %f195;}

	// end inline asm
	st.global.u16 	[%rd34+2], %rs34;
$L__BB0_70:
	setp.ge.s32 	%p51, %r246, %r255;
	setp.ge.s32 	%p52, %r244, %r254;
	or.pred  	%p53, %p52, %p51;
	@%p53 bra 	$L__BB0_72;
	add.s32 	%r1043, %r242, %r245;
	ld.local.v2.f32 	{%f196, %f197}, [%rd5+8];
	// begin inline asm
	{  cvt.rn.f16.f32 %rs35, %f196;}

	// end inline asm
	mul.wide.s32 	%rd35, %r1043, 2;
	add.s64 	%rd36, %rd4, %rd35;
	st.global.u16 	[%rd36], %rs35;
	// begin inline asm
	{  cvt.rn.f16.f32 %rs36, %f197;}

	// end inline asm
	st.global.u16 	[%rd36+2], %rs36;
$L__BB0_72:
	setp.ge.s32 	%p54, %r241, %r254;
	add.s32 	%r247, %r242, 9;
	setp.ge.s32 	%p55, %r247, %r255;
	cvt.s64.s32 	%rd37, %r243;
	cvt.s64.s32 	%rd7, %r242;
	add.s64 	%rd38, %rd7, %rd37;
	shl.b64 	%rd39, %rd38, 1;
	add.s64 	%rd8, %rd4, %rd39;
	or.pred  	%p56, %p54, %p55;
	@%p56 bra 	$L__BB0_74;
	ld.local.v2.f32 	{%f198, %f199}, [%rd5+16];
	// begin inline asm
	{  cvt.rn.f16.f32 %rs37, %f198;}

	// end inline asm
	st.global.u16 	[%rd8+16], %rs37;
	// begin inline asm
	{  cvt.rn.f16.f32 %rs38, %f199;}

	// end inline asm
	st.global.u16 	[%rd8+18], %rs38;
$L__BB0_74:
	setp.ge.s32 	%p57, %r247, %r255;
	setp.ge.s32 	%p58, %r244, %r254;
	cvt.s64.s32 	%rd40, %r245;
	add.s64 	%rd41, %rd7, %rd40;
	shl.b64 	%rd42, %rd41, 1;
	add.s64 	%rd9, %rd4, %rd42;
	or.pred  	%p59, %p58, %p57;
	@%p59 bra 	$L__BB0_76;
	ld.local.v2.f32 	{%f200, %f201}, [%rd5+24];
	// begin inline asm
	{  cvt.rn.f16.f32 %rs39, %f200;}

	// end inline asm
	st.global.u16 	[%rd9+16], %rs39;
	// begin inline asm
	{  cvt.rn.f16.f32 %rs40, %f201;}

	// end inline asm
	st.global.u16 	[%rd9+18], %rs40;
$L__BB0_76:
	setp.ge.s32 	%p60, %r241, %r254;
	add.s32 	%r248, %r242, 17;
	setp.ge.s32 	%p61, %r248, %r255;
	or.pred  	%p62, %p60, %p61;
	@%p62 bra 	$L__BB0_78;
	ld.local.v2.f32 	{%f202, %f203}, [%rd5+32];
	// begin inline asm
	{  cvt.rn.f16.f32 %rs41, %f202;}

	// end inline asm
	st.global.u16 	[%rd8+32], %rs41;
	// begin inline asm
	{  cvt.rn.f16.f32 %rs42, %f203;}

	// end inline asm
	st.global.u16 	[%rd8+34], %rs42;
$L__BB0_78:
	setp.ge.s32 	%p63, %r248, %r255;
	setp.ge.s32 	%p64, %r244, %r254;
	or.pred  	%p65, %p64, %p63;
	@%p65 bra 	$L__BB0_80;
	ld.local.v2.f32 	{%f204, %f205}, [%rd5+40];
	// begin inline asm
	{  cvt.rn.f16.f32 %rs43, %f204;}

	// end inline asm
	st.global.u16 	[%rd9+32], %rs43;
	// begin inline asm
	{  cvt.rn.f16.f32 %rs44, %f205;}

	// end inline asm
	st.global.u16 	[%rd9+34], %rs44;
$L__BB0_80:
	setp.ge.s32 	%p66, %r241, %r254;
	add.s32 	%r249, %r242, 25;
	setp.ge.s32 	%p67, %r249, %r255;
	or.pred  	%p68, %p66, %p67;
	@%p68 bra 	$L__BB0_82;
	ld.local.v2.f32 	{%f206, %f207}, [%rd5+48];
	// begin inline asm
	{  cvt.rn.f16.f32 %rs45, %f206;}

	// end inline asm
	st.global.u16 	[%rd8+48], %rs45;
	// begin inline asm
	{  cvt.rn.f16.f32 %rs46, %f207;}

	// end inline asm
	st.global.u16 	[%rd8+50], %rs46;
$L__BB0_82:
	setp.ge.s32 	%p69, %r249, %r255;
	setp.ge.s32 	%p70, %r244, %r254;
	or.pred  	%p71, %p70, %p69;
	@%p71 bra 	$L__BB0_84;
	ld.local.v2.f32 	{%f208, %f209}, [%rd5+56];
	// begin inline asm
	{  cvt.rn.f16.f32 %rs47, %f208;}

	// end inline asm
	st.global.u16 	[%rd9+48], %rs47;
	// begin inline asm
	{  cvt.rn.f16.f32 %rs48, %f209;}

	// end inline asm
	st.global.u16 	[%rd9+50], %rs48;
$L__BB0_84:
	setp.ge.s32 	%p72, %r241, %r254;
	add.s32 	%r250, %r242, 33;
	setp.ge.s32 	%p73, %r250, %r255;
	or.pred  	%p74, %p72, %p73;
	@%p74 bra 	$L__BB0_86;
	ld.local.v2.f32 	{%f210, %f211}, [%rd5+64];
	// begin inline asm
	{  cvt.rn.f16.f32 %rs49, %f210;}

	// end inline asm
	st.global.u16 	[%rd8+64], %rs49;
	// begin inline asm
	{  cvt.rn.f16.f32 %rs50, %f211;}

	// end inline asm
	st.global.u16 	[%rd8+66], %rs50;
$L__BB0_86:
	setp.ge.s32 	%p75, %r250, %r255;
	setp.ge.s32 	%p76, %r244, %r254;
	or.pred  	%p77, %p76, %p75;
	@%p77 bra 	$L__BB0_88;
	ld.local.v2.f32 	{%f212, %f213}, [%rd5+72];
	// begin inline asm
	{  cvt.rn.f16.f32 %rs51, %f212;}

	// end inline asm
	st.global.u16 	[%rd9+64], %rs51;
	// begin inline asm
	{  cvt.rn.f16.f32 %rs52, %f213;}

	// end inline asm
	st.global.u16 	[%rd9+66], %rs52;
$L__BB0_88:
	setp.ge.s32 	%p78, %r241, %r254;
	add.s32 	%r251, %r242, 41;
	setp.ge.s32 	%p79, %r251, %r255;
	or.pred  	%p80, %p78, %p79;
	@%p80 bra 	$L__BB0_90;
	ld.local.v2.f32 	{%f214, %f215}, [%rd5+80];
	// begin inline asm
	{  cvt.rn.f16.f32 %rs53, %f214;}

	// end inline asm
	st.global.u16 	[%rd8+80], %rs53;
	// begin inline asm
	{  cvt.rn.f16.f32 %rs54, %f215;}

	// end inline asm
	st.global.u16 	[%rd8+82], %rs54;
$L__BB0_90:
	setp.ge.s32 	%p81, %r251, %r255;
	setp.ge.s32 	%p82, %r244, %r254;
	or.pred  	%p83, %p82, %p81;
	@%p83 bra 	$L__BB0_92;
	ld.local.v2.f32 	{%f216, %f217}, [%rd5+88];
	// begin inline asm
	{  cvt.rn.f16.f32 %rs55, %f216;}

	// end inline asm
	st.global.u16 	[%rd9+80], %rs55;
	// begin inline asm
	{  cvt.rn.f16.f32 %rs56, %f217;}

	// end inline asm
	st.global.u16 	[%rd9+82], %rs56;
$L__BB0_92:
	setp.ge.s32 	%p84, %r241, %r254;
	add.s32 	%r252, %r242, 49;
	setp.ge.s32 	%p85, %r252, %r255;
	or.pred  	%p86, %p84, %p85;
	@%p86 bra 	$L__BB0_94;
	ld.local.v2.f32 	{%f218, %f219}, [%rd5+96];
	// begin inline asm
	{  cvt.rn.f16.f32 %rs57, %f218;}

	// end inline asm
	st.global.u16 	[%rd8+96], %rs57;
	// begin inline asm
	{  cvt.rn.f16.f32 %rs58, %f219;}

	// end inline asm
	st.global.u16 	[%rd8+98], %rs58;
$L__BB0_94:
	setp.ge.s32 	%p87, %r252, %r255;
	setp.ge.s32 	%p88, %r244, %r254;
	or.pred  	%p89, %p88, %p87;
	@%p89 bra 	$L__BB0_96;
	ld.local.v2.f32 	{%f220, %f221}, [%rd5+104];
	// begin inline asm
	{  cvt.rn.f16.f32 %rs59, %f220;}

	// end inline asm
	st.global.u16 	[%rd9+96], %rs59;
	// begin inline asm
	{  cvt.rn.f16.f32 %rs60, %f221;}

	// end inline asm
	st.global.u16 	[%rd9+98], %rs60;
$L__BB0_96:
	setp.ge.s32 	%p90, %r241, %r254;
	add.s32 	%r253, %r242, 57;
	setp.ge.s32 	%p91, %r253, %r255;
	or.pred  	%p92, %p90, %p91;
	@%p92 bra 	$L__BB0_98;
	ld.local.v2.f32 	{%f222, %f223}, [%rd5+112];
	// begin inline asm
	{  cvt.rn.f16.f32 %rs61, %f222;}

	// end inline asm
	st.global.u16 	[%rd8+112], %rs61;
	// begin inline asm
	{  cvt.rn.f16.f32 %rs62, %f223;}

	// end inline asm
	st.global.u16 	[%rd8+114], %rs62;
$L__BB0_98:
	setp.ge.s32 	%p93, %r253, %r255;
	setp.ge.s32 	%p94, %r244, %r254;
	or.pred  	%p95, %p94, %p93;
	@%p95 bra 	$L__BB0_100;
	ld.local.v2.f32 	{%f224, %f225}, [%rd5+120];
	// begin inline asm
	{  cvt.rn.f16.f32 %rs63, %f224;}

	// end inline asm
	st.global.u16 	[%rd9+112], %rs63;
	// begin inline asm
	{  cvt.rn.f16.f32 %rs64, %f225;}

	// end inline asm
	st.global.u16 	[%rd9+114], %rs64;
$L__BB0_100:
	ret;

}


// ===== COMPILED SASS (sm_100) =====

	.target	sm_100

	.elftype	@"ET_EXEC"


//--------------------- .note.nv.tkinfo           --------------------------
	.section	.note.nv.tkinfo,"",@"SHT_NOTE"
	.sectionflags	@"SHF_NOTE_NV_TKINFO"
	.tkinfo
        /*0018*/ 	.word	0x00000002
        /*0030*/ 	.string	""
        /*0030*/ 	.string	"ptxas"
        /*0030*/ 	.string	"Cuda compilation tools, release 13.0, V13.0.88"
        /*0030*/ 	.string	"Build cuda_13.0.r13.0/compiler.36424714_0"
        /*0030*/ 	.string	"-arch sm_100 -m 64 "



//--------------------- .note.nv.cuinfo           --------------------------
	.section	.note.nv.cuinfo,"",@"SHT_NOTE"
	.sectionflags	@"SHF_NOTE_NV_CUINFO"
        /*0018*/ 	.short	0x0002
        /*001a*/ 	.short	0x0064
        /*001c*/ 	.short	0x0082
	.zero		2


//--------------------- .nv.info                  --------------------------
	.section	.nv.info,"",@"SHT_CUDA_INFO"
	.align	4


	//----- nvinfo : EIATTR_REGCOUNT
	.align		4
        /*0000*/ 	.byte	0x04, 0x2f
        /*0002*/ 	.short	(.L_1 - .L_0)
	.align		4
.L_0:
        /*0004*/ 	.word	index@(_Z12SimpleMarlinILi256ELi4ELi4EEvPK4int4S2_P6__halfS2_iiii)
        /*0008*/ 	.word	0x00000037


	//----- nvinfo : EIATTR_FRAME_SIZE
	.align		4
.L_1:
        /*000c*/ 	.byte	0x04, 0x11
        /*000e*/ 	.short	(.L_3 - .L_2)
	.align		4
.L_2:
        /*0010*/ 	.word	index@(_Z12SimpleMarlinILi256ELi4ELi4EEvPK4int4S2_P6__halfS2_iiii)
        /*0014*/ 	.word	0x00000200


	//----- nvinfo : EIATTR_MIN_STACK_SIZE
	.align		4
.L_3:
        /*0018*/ 	.byte	0x04, 0x12
        /*001a*/ 	.short	(.L_5 - .L_4)
	.align		4
.L_4:
        /*001c*/ 	.word	index@(_Z12SimpleMarlinILi256ELi4ELi4EEvPK4int4S2_P6__halfS2_iiii)
        /*0020*/ 	.word	0x00000200
.L_5:


//--------------------- .nv.compat                --------------------------
	.section	.nv.compat,"",@"SHT_CUDA_COMPAT_INFO"
	.align	4
        /*0000*/ 	.byte	0x02, 0x09, 0x00, 0x00, 0x02, 0x02, 0x01, 0x00, 0x02, 0x05, 0x05, 0x00, 0x03, 0x07, 0x01, 0x01
        /*0010*/ 	.byte	0x02, 0x03, 0x00, 0x00, 0x02, 0x06, 0x01, 0x00, 0x04, 0x0b, 0x08, 0x00, 0x09, 0x00, 0x00, 0x00
        /*0020*/ 	.byte	0x00, 0x00, 0x00, 0x00


//--------------------- .nv.info._Z12SimpleMarlinILi256ELi4ELi4EEvPK4int4S2_P6__halfS2_iiii --------------------------
	.section	.nv.info._Z12SimpleMarlinILi256ELi4ELi4EEvPK4int4S2_P6__halfS2_iiii,"",@"SHT_CUDA_INFO"
	.sectionflags	@""
	.align	4


	//----- nvinfo : EIATTR_CUDA_API_VERSION
	.align		4
        /*0000*/ 	.byte	0x04, 0x37
        /*0002*/ 	.short	(.L_7 - .L_6)
.L_6:
        /*0004*/ 	.word	0x00000082


	//----- nvinfo : EIATTR_KPARAM_INFO
	.align		4
.L_7:
        /*0008*/ 	.byte	0x04, 0x17
        /*000a*/ 	.short	(.L_9 - .L_8)
.L_8:
        /*000c*/ 	.word	0x00000000
        /*0010*/ 	.short	0x0007
        /*0012*/ 	.short	0x002c
        /*0014*/ 	.byte	0x00, 0xf0, 0x11, 0x00


	//----- nvinfo : EIATTR_KPARAM_INFO
	.align		4
.L_9:
        /*0018*/ 	.byte	0x04, 0x17
        /*001a*/ 	.short	(.L_11 - .L_10)
.L_10:
        /*001c*/ 	.word	0x00000000
        /*0020*/ 	.short	0x0006
        /*0022*/ 	.short	0x0028
        /*0024*/ 	.byte	0x00, 0xf0, 0x11, 0x00


	//----- nvinfo : EIATTR_KPARAM_INFO
	.align		4
.L_11:
        /*0028*/ 	.byte	0x04, 0x17
        /*002a*/ 	.short	(.L_13 - .L_12)
.L_12:
        /*002c*/ 	.word	0x00000000
        /*0030*/ 	.short	0x0005
        /*0032*/ 	.short	0x0024
        /*0034*/ 	.byte	0x00, 0xf0, 0x11, 0x00


	//----- nvinfo : EIATTR_KPARAM_INFO
	.align		4
.L_13:
        /*0038*/ 	.byte	0x04, 0x17
        /*003a*/ 	.short	(.L_15 - .L_14)
.L_14:
        /*003c*/ 	.word	0x00000000
        /*0040*/ 	.short	0x0004
        /*0042*/ 	.short	0x0020
        /*0044*/ 	.byte	0x00, 0xf0, 0x11, 0x00


	//----- nvinfo : EIATTR_KPARAM_INFO
	.align		4
.L_15:
        /*0048*/ 	.byte	0x04, 0x17
        /*004a*/ 	.short	(.L_17 - .L_16)
.L_16:
        /*004c*/ 	.word	0x00000000
        /*0050*/ 	.short	0x0003
        /*0052*/ 	.short	0x0018
        /*0054*/ 	.byte	0x00, 0xf5, 0x21, 0x00


	//----- nvinfo : EIATTR_KPARAM_INFO
	.align		4
.L_17:
        /*0058*/ 	.byte	0x04, 0x17
        /*005a*/ 	.short	(.L_19 - .L_18)
.L_18:
        /*005c*/ 	.word	0x00000000
        /*0060*/ 	.short	0x0002
        /*0062*/ 	.short	0x0010
        /*0064*/ 	.byte	0x00, 0xf5, 0x21, 0x00


	//----- nvinfo : EIATTR_KPARAM_INFO
	.align		4
.L_19:
        /*0068*/ 	.byte	0x04, 0x17
        /*006a*/ 	.short	(.L_21 - .L_20)
.L_20:
        /*006c*/ 	.word	0x00000000
        /*0070*/ 	.short	0x0001
        /*0072*/ 	.short	0x0008
        /*0074*/ 	.byte	0x00, 0xf5, 0x21, 0x00


	//----- nvinfo : EIATTR_KPARAM_INFO
	.align		4
.L_21:
        /*0078*/ 	.byte	0x04, 0x17
        /*007a*/ 	.short	(.L_23 - .L_22)
.L_22:
        /*007c*/ 	.word	0x00000000
        /*0080*/ 	.short	0x0000
        /*0082*/ 	.short	0x0000
        /*0084*/ 	.byte	0x00, 0xf5, 0x21, 0x00


	//----- nvinfo : EIATTR_SPARSE_MMA_MASK
	.align		4
.L_23:
        /*0088*/ 	.byte	0x03, 0x50
        /*008a*/ 	.short	0x0000


	//----- nvinfo : EIATTR_MAXREG_COUNT
	.align		4
        /*008c*/ 	.byte	0x03, 0x1b
        /*008e*/ 	.short	0x00ff


	//----- nvinfo : EIATTR_NUM_BARRIERS
	.align		4
        /*0090*/ 	.byte	0x02, 0x4c
        /*0092*/ 	.byte	0x01
	.zero		1


	//----- nvinfo : EIATTR_MERCURY_ISA_VERSION
	.align		4
        /*0094*/ 	.byte	0x03, 0x5f
        /*0096*/ 	.short	0x0101


	//----- nvinfo : EIATTR_VRC_CTA_INIT_COUNT
	.align		4
        /*0098*/ 	.byte	0x02, 0x4a
	.zero		1
	.zero		1


	//----- nvinfo : EIATTR_EXIT_INSTR_OFFSETS
	.align		4
        /*009c*/ 	.byte	0x04, 0x1c
        /*009e*/ 	.short	(.L_25 - .L_24)


	//   ....[0]....
.L_24:
        /*00a0*/ 	.word	0x00002190


	//   ....[1]....
        /*00a4*/ 	.word	0x00002aa0


	//   ....[2]....
        /*00a8*/ 	.word	0x00002b00


	//----- nvinfo : EIATTR_CRS_STACK_SIZE
	.align		4
.L_25:
        /*00ac*/ 	.byte	0x04, 0x1e
        /*00ae*/ 	.short	(.L_27 - .L_26)
.L_26:
        /*00b0*/ 	.word	0x00000000


	//----- nvinfo : EIATTR_CBANK_PARAM_SIZE
	.align		4
.L_27:
        /*00b4*/ 	.byte	0x03, 0x19
        /*00b6*/ 	.short	0x0030


	//----- nvinfo : EIATTR_PARAM_CBANK
	.align		4
        /*00b8*/ 	.byte	0x04, 0x0a
        /*00ba*/ 	.short	(.L_29 - .L_28)
	.align		4
.L_28:
        /*00bc*/ 	.word	index@(.nv.constant0._Z12SimpleMarlinILi256ELi4ELi4EEvPK4int4S2_P6__halfS2_iiii)
        /*00c0*/ 	.short	0x0380
        /*00c2*/ 	.short	0x0030


	//----- nvinfo : EIATTR_SW_WAR
	.align		4
.L_29:
        /*00c4*/ 	.byte	0x04, 0x36
        /*00c6*/ 	.short	(.L_31 - .L_30)
.L_30:
        /*00c8*/ 	.word	0x00000008
.L_31:


//--------------------- .nv.callgraph             --------------------------
	.section	.nv.callgraph,"",@"SHT_CUDA_CALLGRAPH"
	.align	4
	.sectionentsize	8
	.align		4
        /*0000*/ 	.word	0x00000000
	.align		4
        /*0004*/ 	.word	0xffffffff
	.align		4
        /*0008*/ 	.word	0x00000000
	.align		4
        /*000c*/ 	.word	0xfffffffe
	.align		4
        /*0010*/ 	.word	0x00000000
	.align		4
        /*0014*/ 	.word	0xfffffffd
	.align		4
        /*0018*/ 	.word	0x00000000
	.align		4
        /*001c*/ 	.word	0xfffffffc


//--------------------- .text._Z12SimpleMarlinILi256ELi4ELi4EEvPK4int4S2_P6__halfS2_iiii --------------------------
	.section	.text._Z12SimpleMarlinILi256ELi4ELi4EEvPK4int4S2_P6__halfS2_iiii,"ax",@progbits
	.align	128
        .global         _Z12SimpleMarlinILi256ELi4ELi4EEvPK4int4S2_P6__halfS2_iiii
        .type           _Z12SimpleMarlinILi256ELi4ELi4EEvPK4int4S2_P6__halfS2_iiii,@function
        .size           _Z12SimpleMarlinILi256ELi4ELi4EEvPK4int4S2_P6__halfS2_iiii,(.L_x_21 - _Z12SimpleMarlinILi256ELi4ELi4EEvPK4int4S2_P6__halfS2_iiii)
        .other          _Z12SimpleMarlinILi256ELi4ELi4EEvPK4int4S2_P6__halfS2_iiii,@"STO_CUDA_ENTRY STV_DEFAULT"
_Z12SimpleMarlinILi256ELi4ELi4EEvPK4int4S2_P6__halfS2_iiii:
.text._Z12SimpleMarlinILi256ELi4ELi4EEvPK4int4S2_P6__halfS2_iiii:
[----:B------:R-:W0:Y:S01]  /*0000*/  LDC R1, c[0x0][0x37c] ;  /* 0x0000df00ff017b82 */ /* 0x000e220000000800 */
[----:B------:R-:W1:Y:S01]  /*0010*/  S2R R45, SR_TID.X ;  /* 0x00000000002d7919 */ /* 0x000e620000002100 */
[----:B------:R-:W2:Y:S01]  /*0020*/  LDCU UR10, c[0x0][0x3a8] ;  /* 0x00007500ff0a77ac */ /* 0x000ea20008000800 */
[----:B0-----:R-:W-:-:S05]  /*0030*/  VIADD R1, R1, 0xfffffe00 ;  /* 0xfffffe0001017836 */ /* 0x001fca0000000000 */
[----:B------:R-:W0:Y:S01]  /*0040*/  S2UR UR4, SR_CTAID.Y ;  /* 0x00000000000479c3 */ /* 0x000e220000002600 */
[----:B------:R-:W3:Y:S01]  /*0050*/  S2R R0, SR_CTAID.X ;  /* 0x0000000000007919 */ /* 0x000ee20000002500 */
[----:B------:R-:W4:Y:S01]  /*0060*/  LDCU.64 UR8, c[0x0][0x358] ;  /* 0x00006b00ff0877ac */ /* 0x000f220008000a00 */
[----:B------:R-:W-:Y:S01]  /*0070*/  IMAD.MOV.U32 R2, RZ, RZ, R1 ;  /* 0x000000ffff027224 */ /* 0x000fe200078e0001 */
[----:B------:R0:W-:Y:S04]  /*0080*/  STL.128 [R1], RZ ;  /* 0x000000ff01007387 */ /* 0x0001e80000100c00 */
[----:B------:R0:W-:Y:S04]  /*0090*/  STL.128 [R1+0x10], RZ ;  /* 0x000010ff01007387 */ /* 0x0001e80000100c00 */
[----:B------:R0:W-:Y:S01]  /*00a0*/  STL.128 [R1+0x20], RZ ;  /* 0x000020ff01007387 */ /* 0x0001e20000100c00 */
[----:B--2---:R-:W-:-:S03]  /*00b0*/  UISETP.GE.AND UP0, UPT, UR10, 0x1, UPT ;  /* 0x000000010a00788c */ /* 0x004fc6000bf06270 */
[----:B------:R2:W-:Y:S04]  /*00c0*/  STL.128 [R1+0x30], RZ ;  /* 0x000030ff01007387 */ /* 0x0005e80000100c00 */
[----:B------:R2:W-:Y:S01]  /*00d0*/  STL.128 [R1+0x40], RZ ;  /* 0x000040ff01007387 */ /* 0x0005e20000100c00 */
[----:B0-----:R-:W-:-:S03]  /*00e0*/  USHF.L.U32 UR4, UR4, 0x6, URZ ;  /* 0x0000000604047899 */ /* 0x001fc600080006ff */
[----:B------:R2:W-:Y:S04]  /*00f0*/  STL.128 [R1+0x50], RZ ;  /* 0x000050ff01007387 */ /* 0x0005e80000100c00 */
[----:B------:R2:W-:Y:S01]  /*0100*/  STL.128 [R1+0x60], RZ ;  /* 0x000060ff01007387 */ /* 0x0005e20000100c00 */
[----:B-1----:R-:W-:Y:S02]  /*0110*/  SHF.R.U32.HI R3, RZ, 0x5, R45 ;  /* 0x00000005ff037819 */ /* 0x002fe4000001162d */
[----:B------:R-:W-:Y:S01]  /*0120*/  LOP3.LUT R36, R45, 0x1f, RZ, 0xc0, !PT ;  /* 0x0000001f2d247812 */ /* 0x000fe200078ec0ff */
[----:B------:R2:W-:Y:S02]  /*0130*/  STL.128 [R1+0x70], RZ ;  /* 0x000070ff01007387 */ /* 0x0005e40000100c00 */
[----:B------:R-:W-:-:S02]  /*0140*/  IMAD R44, R3, 0x80, R2 ;  /* 0x00000080032c7824 */ /* 0x000fc400078e0202 */
[----:B------:R2:W-:Y:S04]  /*0150*/  STL.128 [R1+0x80], RZ ;  /* 0x000080ff01007387 */ /* 0x0005e80000100c00 */
        /* <DEDUP_REMOVED lines=22> */
[----:B------:R2:W-:Y:S01]  /*02c0*/  STL.128 [R1+0x1f0], RZ ;  /* 0x0001f0ff01007387 */ /* 0x0005e20000100c00 */
[----:B---34-:R-:W-:Y:S05]  /*02d0*/  BRA.U !UP0, `(.L_x_0) ;  /* 0x0000001d08a87547 */ /* 0x018fea000b800000 */
[----:B------:R-:W0:Y:S01]  /*02e0*/  LDC R4, c[0x0][0x3ac] ;  /* 0x0000eb00ff047b82 */ /* 0x000e220000000800 */
[----:B------:R-:W1:Y:S01]  /*02f0*/  LDCU UR11, c[0x0][0x3a4] ;  /* 0x00007480ff0b77ac */ /* 0x000e620008000800 */
[C---:B------:R-:W-:Y:S01]  /*0300*/  LOP3.LUT R2, R45.reuse, 0x1, RZ, 0xc0, !PT ;  /* 0x000000012d027812 */ /* 0x040fe200078ec0ff */
[----:B------:R-:W-:Y:S01]  /*0310*/  IMAD.SHL.U32 R6, R36, 0x4, RZ ;  /* 0x0000000424067824 */ /* 0x000fe200078e00ff */
[C---:B------:R-:W-:Y:S01]  /*0320*/  LEA.HI R3, R45.reuse, UR4, RZ, 0x1f ;  /* 0x000000042d037c11 */ /* 0x040fe2000f8ff8ff */
[----:B------:R-:W-:Y:S01]  /*0330*/  USHF.R.U32.HI UR6, URZ, 0x3, UR10 ;  /* 0x00000003ff067899 */ /* 0x000fe2000801160a */
[----:B------:R-:W-:Y:S01]  /*0340*/  ISETP.GE.U32.AND P0, PT, R45, 0x8, PT ;  /* 0x000000082d00780c */ /* 0x000fe20003f06070 */
[----:B------:R-:W-:Y:S01]  /*0350*/  UISETP.GE.U32.AND UP0, UPT, UR10, 0x11, UPT ;  /* 0x000000110a00788c */ /* 0x000fe2000bf06070 */
[----:B------:R-:W3:Y:S01]  /*0360*/  S2UR UR7, SR_CgaCtaId ;  /* 0x00000000000779c3 */ /* 0x000ee20000008800 */
[----:B------:R-:W-:Y:S01]  /*0370*/  UMOV UR5, 0x400 ;  /* 0x0000040000057882 */ /* 0x000fe20000000000 */
[----:B------:R-:W-:-:S02]  /*0380*/  IMAD.MOV.U32 R43, RZ, RZ, RZ ;  /* 0x000000ffff2b7224 */ /* 0x000fc400078e00ff */
[----:B------:R-:W-:Y:S01]  /*0390*/  IMAD R42, R3, UR6, R2 ;  /* 0x00000006032a7c24 */ /* 0x000fe2000f8e0202 */
[----:B------:R-:W-:Y:S01]  /*03a0*/  UIADD3 UR6, UPT, UPT, UR10, -0x1, URZ ;  /* 0xffffffff0a067890 */ /* 0x000fe2000fffe0ff */
[C---:B------:R-:W-:Y:S02]  /*03b0*/  IMAD.SHL.U32 R2, R45.reuse, 0x2, RZ ;  /* 0x000000022d027824 */ /* 0x040fe400078e00ff */
[----:B------:R-:W-:Y:S02]  /*03c0*/  IMAD.SHL.U32 R3, R45, 0x8, RZ ;  /* 0x000000082d037824 */ /* 0x000fe400078e00ff */
[----:B-1----:R-:W-:-:S03]  /*03d0*/  IMAD.U32 R40, RZ, RZ, UR11 ;  /* 0x0000000bff287e24 */ /* 0x002fc6000f8e00ff */
[----:B------:R-:W-:Y:S02]  /*03e0*/  LOP3.LUT R41, R3, 0x8, RZ, 0xc0, !PT ;  /* 0x0000000803297812 */ /* 0x000fe400078ec0ff */
[----:B0-----:R-:W-:Y:S02]  /*03f0*/  ISETP.NE.AND P0, PT, R4, -0x1, !P0 ;  /* 0xffffffff0400780c */ /* 0x001fe40004705270 */
[----:B------:R-:W-:Y:S02]  /*0400*/  LOP3.LUT R4, R2, 0x1e, RZ, 0xc0, !PT ;  /* 0x0000001e02047812 */ /* 0x000fe400078ec0ff */
[----:B------:R-:W-:Y:S02]  /*0410*/  SHF.R.S32.HI R5, RZ, 0x1f, R40 ;  /* 0x0000001fff057819 */ /* 0x000fe40000011428 */
[----:B------:R-:W-:Y:S01]  /*0420*/  LOP3.LUT R7, R4, 0x60, R45, 0xf8, !PT ;  /* 0x0000006004077812 */ /* 0x000fe200078ef82d */
[----:B---3--:R-:W-:Y:S01]  /*0430*/  ULEA UR5, UR7, UR5, 0x18 ;  /* 0x0000000507057291 */ /* 0x008fe2000f8ec0ff */
[----:B------:R-:W-:-:S02]  /*0440*/  LEA.HI R39, R5, R40, RZ, 0x6 ;  /* 0x0000002805277211 */ /* 0x000fc400078f30ff */
[----:B------:R-:W-:Y:S02]  /*0450*/  LEA.HI R37, R5, R40, RZ, 0x3 ;  /* 0x0000002805257211 */ /* 0x000fe400078f18ff */
[----:B------:R-:W-:Y:S02]  /*0460*/  LEA.HI R3, R36, R7, RZ, 0x1c ;  /* 0x0000000724037211 */ /* 0x000fe400078fe0ff */
[----:B------:R-:W-:Y:S02]  /*0470*/  LOP3.LUT R2, R6, 0x70, RZ, 0xc0, !PT ;  /* 0x0000007006027812 */ /* 0x000fe400078ec0ff */
[----:B------:R-:W-:Y:S02]  /*0480*/  LEA R36, R36, UR5, 0x4 ;  /* 0x0000000524247c11 */ /* 0x000fe4000f8e20ff */
[----:B------:R-:W-:Y:S02]  /*0490*/  LEA R38, R45, UR5, 0x4 ;  /* 0x000000052d267c11 */ /* 0x000fe4000f8e20ff */
[----:B------:R-:W-:-:S02]  /*04a0*/  SHF.R.S32.HI R39, RZ, 0x6, R39 ;  /* 0x00000006ff277819 */ /* 0x000fc40000011427 */
[----:B------:R-:W-:Y:S02]  /*04b0*/  SHF.R.S32.HI R37, RZ, 0x3, R37 ;  /* 0x00000003ff257819 */ /* 0x000fe40000011425 */
[----:B------:R-:W-:Y:S01]  /*04c0*/  LEA R3, R3, UR5, 0x4 ;  /* 0x0000000503037c11 */ /* 0x000fe2000f8e20ff */
[----:B------:R-:W-:Y:S06]  /*04d0*/  BRA.U !UP0, `(.L_x_1) ;  /* 0x0000001108b07547 */ /* 0x000fec000b800000 */
[----:B------:R-:W-:Y:S01]  /*04e0*/  ULEA.HI UR6, UR6, 0x1, URZ, 0x1c ;  /* 0x0000000106067891 */ /* 0x000fe2000f8fe0ff */
[----:B------:R-:W-:Y:S01]  /*04f0*/  IMAD.IADD R48, R39, 0x1, R0 ;  /* 0x0000000127307824 */ /* 0x000fe200078e0200 */
[----:B------:R-:W-:Y:S01]  /*0500*/  ISETP.GT.U32.AND P3, PT, R45, 0x7f, PT ;  /* 0x0000007f2d00780c */ /* 0x000fe20003f64070 */
[--C-:B------:R-:W-:Y:S01]  /*0510*/  IMAD R46, R0, 0x20, R45.reuse ;  /* 0x00000020002e7824 */ /* 0x100fe200078e022d */
[----:B------:R-:W-:Y:S01]  /*0520*/  ULOP3.LUT UR6, UR6, 0x1ffffffe, URZ, 0xc0, !UPT ;  /* 0x1ffffffe06067892 */ /* 0x000fe2000f8ec0ff */
[----:B------:R-:W-:Y:S01]  /*0530*/  IMAD.MOV.U32 R43, RZ, RZ, 0x10 ;  /* 0x00000010ff2b7424 */ /* 0x000fe200078e00ff */
[----:B------:R-:W0:Y:S01]  /*0540*/  LDCU UR10, c[0x0][0x3a8] ;  /* 0x00007500ff0a77ac */ /* 0x000e220008000800 */
[----:B------:R-:W-:Y:S01]  /*0550*/  IMAD R48, R48, 0x20, R45 ;  /* 0x0000002030307824 */ /* 0x000fe200078e022d */
[----:B------:R-:W1:Y:S01]  /*0560*/  LDCU UR7, c[0x0][0x3a0] ;  /* 0x00007400ff0777ac */ /* 0x000e620008000800 */
[----:B------:R-:W-:-:S12]  /*0570*/  UIADD3 UR6, UPT, UPT, -UR6, URZ, URZ ;  /* 0x000000ff06067290 */ /* 0x000fd8000fffe1ff */
.L_x_12:
[----:B---3--:R-:W3:Y:S01]  /*0580*/  LDC R40, c[0x0][0x3a4] ;  /* 0x0000e900ff287b82 */ /* 0x008ee20000000800 */
[----:B0-----:R-:W-:Y:S01]  /*0590*/  IMAD.SHL.U32 R16, R0, 0x40, RZ ;  /* 0x0000004000107824 */ /* 0x001fe200078e00ff */
[----:B------:R-:W-:Y:S01]  /*05a0*/  BSSY.RECONVERGENT B0, `(.L_x_2) ;  /* 0x0000012000007945 */ /* 0x000fe20003800200 */
[----:B-1--4-:R-:W-:-:S04]  /*05b0*/  IMAD.SHL.U32 R9, R45, 0x8, RZ ;  /* 0x000000082d097824 */ /* 0x012fc800078e00ff */
[----:B------:R-:W-:Y:S01]  /*05c0*/  IMAD.IADD R9, R16, 0x1, R9 ;  /* 0x0000000110097824 */ /* 0x000fe200078e0209 */
[----:B------:R-:W4:Y:S04]  /*05d0*/  LDC.64 R50, c[0x0][0x380] ;  /* 0x0000e000ff327b82 */ /* 0x000f280000000a00 */
[----:B---3--:R-:W-:-:S04]  /*05e0*/  ISETP.GE.AND P1, PT, R9, R40, PT ;  /* 0x000000280900720c */ /* 0x008fc80003f26270 */
[----:B------:R-:W-:Y:S01]  /*05f0*/  PLOP3.LUT P1, PT, P0, P1, PT, 0x8f, 0xf8 ;  /* 0x0000000000f8781c */ /* 0x000fe20000723177 */
[----:B----4-:R-:W-:Y:S01]  /*0600*/  IMAD.WIDE R50, R42, 0x10, R50 ;  /* 0x000000102a327825 */ /* 0x010fe200078e0232 */
[----:B------:R-:W-:Y:S11]  /*0610*/  @P3 BRA `(.L_x_3) ;  /* 0x0000000000283947 */ /* 0x000ff60003800000 */
[----:B------:R-:W-:Y:S02]  /*0620*/  ISETP.GT.U32.AND P4, PT, R45, 0x1f, PT ;  /* 0x0000001f2d00780c */ /* 0x000fe40003f84070 */
[----:B0-----:R-:W-:Y:S02]  /*0630*/  ISETP.GE.AND P2, PT, R41, UR10, PT ;  /* 0x0000000a29007c0c */ /* 0x001fe4000bf46270 */
[----:B------:R-:W-:-:S04]  /*0640*/  LEA.HI R8, R45, UR4, RZ, 0x1f ;  /* 0x000000042d087c11 */ /* 0x000fc8000f8ff8ff */
[----:B-1----:R-:W-:-:S05]  /*0650*/  ISETP.GE.OR P2, PT, R8, UR7, P2 ;  /* 0x0000000708007c0c */ /* 0x002fca0009746670 */
[----:B------:R-:W0:Y:S08]  /*0660*/  @!P4 LDC.64 R12, c[0x0][0x388] ;  /* 0x0000e200ff0ccb82 */ /* 0x000e300000000a00 */
[----:B------:R-:W3:Y:S01]  /*0670*/  @!P2 LDG.E.128.CONSTANT R8, desc[UR8][R50.64] ;  /* 0x000000083208a981 */ /* 0x000ee2000c1e9d00 */
[----:B0-----:R-:W-:-:S06]  /*0680*/  @!P4 IMAD.WIDE R12, R46, 0x10, R12 ;  /* 0x000000102e0cc825 */ /* 0x001fcc00078e020c */
[----:B------:R-:W4:Y:S04]  /*0690*/  @!P4 LDG.E.128.CONSTANT R12, desc[UR8][R12.64] ;  /* 0x000000080c0cc981 */ /* 0x000f28000c1e9d00 */
[----:B---3--:R3:W-:Y:S04]  /*06a0*/  @!P2 STS.128 [R38], R8 ;  /* 0x000000082600a388 */ /* 0x0087e80000000c00 */
[----:B----4-:R3:W-:Y:S02]  /*06b0*/  @!P4 STS.128 [R38+0x800], R12 ;  /* 0x0008000c2600c388 */ /* 0x0107e40000000c00 */
.L_x_3:
[----:B01----:R-:W-:Y:S05]  /*06c0*/  BSYNC.RECONVERGENT B0 ;  /* 0x0000000000007941 */ /* 0x003fea0003800200 */
.L_x_2:
[----:B------:R-:W-:Y:S04]  /*06d0*/  BSSY.RECONVERGENT B0, `(.L_x_4) ;  /* 0x0000021000007945 */ /* 0x000fe80003800200 */
[----:B------:R-:W-:Y:S05]  /*06e0*/  @P1 BRA `(.L_x_5) ;  /* 0x00000000007c1947 */ /* 0x000fea0003800000 */
[----:B------:R-:W0:Y:S01]  /*06f0*/  LDC R17, c[0x0][0x3ac] ;  /* 0x0000eb00ff117b82 */ /* 0x000e220000000800 */
[----:B---3--:R-:W-:Y:S01]  /*0700*/  VIADD R10, R43, 0xfffffff0 ;  /* 0xfffffff02b0a7836 */ /* 0x008fe20000000000 */
[----:B------:R-:W-:Y:S02]  /*0710*/  LEA.HI.SX32 R16, R16, R45, 0x1d ;  /* 0x0000002d10107211 */ /* 0x000fe400078feaff */
[----:B0-----:R-:W-:-:S04]  /*0720*/  IABS R13, R17 ;  /* 0x00000011000d7213 */ /* 0x001fc80000000000 */
[----:B------:R-:W0:Y:S08]  /*0730*/  I2F.RP R11, R13 ;  /* 0x0000000d000b7306 */ /* 0x000e300000209400 */
[----:B0-----:R-:W0:Y:S02]  /*0740*/  MUFU.RCP R11, R11 ;  /* 0x0000000b000b7308 */ /* 0x001e240000001000 */
[----:B0-----:R-:W-:-:S06]  /*0750*/  VIADD R8, R11, 0xffffffe ;  /* 0x0ffffffe0b087836 */ /* 0x001fcc0000000000 */
[----:B------:R0:W1:Y:S02]  /*0760*/  F2I.FTZ.U32.TRUNC.NTZ R9, R8 ;  /* 0x0000000800097305 */ /* 0x000064000021f000 */
[----:B0-----:R-:W-:Y:S02]  /*0770*/  IMAD.MOV.U32 R8, RZ, RZ, RZ ;  /* 0x000000ffff087224 */ /* 0x001fe400078e00ff */
[----:B-1----:R-:W-:-:S04]  /*0780*/  IMAD.MOV R12, RZ, RZ, -R9 ;  /* 0x000000ffff0c7224 */ /* 0x002fc800078e0a09 */
[----:B------:R-:W-:Y:S01]  /*0790*/  IMAD R15, R12, R13, RZ ;  /* 0x0000000d0c0f7224 */ /* 0x000fe200078e02ff */
[----:B------:R-:W-:Y:S02]  /*07a0*/  IABS R12, R10 ;  /* 0x0000000a000c7213 */ /* 0x000fe40000000000 */
[----:B------:R-:W-:Y:S01]  /*07b0*/  LOP3.LUT R10, R10, R17, RZ, 0x3c, !PT ;  /* 0x000000110a0a7212 */ /* 0x000fe200078e3cff */
[----:B------:R-:W-:-:S03]  /*07c0*/  IMAD.HI.U32 R9, R9, R15, R8 ;  /* 0x0000000f09097227 */ /* 0x000fc600078e0008 */
[----:B------:R-:W-:-:S03]  /*07d0*/  ISETP.GE.AND P5, PT, R10, RZ, PT ;  /* 0x000000ff0a00720c */ /* 0x000fc60003fa6270 */
[----:B------:R-:W-:-:S04]  /*07e0*/  IMAD.HI.U32 R11, R9, R12, RZ ;  /* 0x0000000c090b7227 */ /* 0x000fc800078e00ff */
[----:B------:R-:W-:-:S04]  /*07f0*/  IMAD.MOV R9, RZ, RZ, -R11 ;  /* 0x000000ffff097224 */ /* 0x000fc800078e0a0b */
[----:B------:R-:W-:-:S05]  /*0800*/  IMAD R8, R13, R9, R12 ;  /* 0x000000090d087224 */ /* 0x000fca00078e020c */
[----:B------:R-:W-:-:S13]  /*0810*/  ISETP.GT.U32.AND P4, PT, R13, R8, PT ;  /* 0x000000080d00720c */ /* 0x000fda0003f84070 */
[----:B------:R-:W-:Y:S02]  /*0820*/  @!P4 IMAD.IADD R8, R8, 0x1, -R13 ;  /* 0x000000010808c824 */ /* 0x000fe400078e0a0d */
[----:B------:R-:W-:Y:S01]  /*0830*/  @!P4 VIADD R11, R11, 0x1 ;  /* 0x000000010b0bc836 */ /* 0x000fe20000000000 */
[----:B------:R-:W-:Y:S02]  /*0840*/  ISETP.NE.AND P4, PT, R17, RZ, PT ;  /* 0x000000ff1100720c */ /* 0x000fe40003f85270 */
[----:B------:R-:W-:Y:S02]  /*0850*/  ISETP.GE.U32.AND P2, PT, R8, R13, PT ;  /* 0x0000000d0800720c */ /* 0x000fe40003f46070 */
[----:B------:R-:W0:Y:S11]  /*0860*/  LDC.64 R8, c[0x0][0x398] ;  /* 0x0000e600ff087b82 */ /* 0x000e360000000a00 */
[----:B------:R-:W-:-:S04]  /*0870*/  @P2 VIADD R11, R11, 0x1 ;  /* 0x000000010b0b2836 */ /* 0x000fc80000000000 */
[----:B------:R-:W-:Y:S01]  /*0880*/  @!P5 IMAD.MOV R11, RZ, RZ, -R11 ;  /* 0x000000ffff0bd224 */ /* 0x000fe200078e0a0b */
[----:B------:R-:W-:-:S05]  /*0890*/  @!P4 LOP3.LUT R11, RZ, R17, RZ, 0x33, !PT ;  /* 0x00000011ff0bc212 */ /* 0x000fca00078e33ff */
[----:B------:R-:W-:-:S04]  /*08a0*/  IMAD R11, R37, R11, R16 ;  /* 0x0000000b250b7224 */ /* 0x000fc800078e0210 */
[----:B0-----:R-:W-:-:S06]  /*08b0*/  IMAD.WIDE R8, R11, 0x10, R8 ;  /* 0x000000100b087825 */ /* 0x001fcc00078e0208 */
[----:B------:R-:W3:Y:S04]  /*08c0*/  LDG.E.128.CONSTANT R8, desc[UR8][R8.64] ;  /* 0x0000000808087981 */ /* 0x000ee8000c1e9d00 */
[----:B---3--:R0:W-:Y:S02]  /*08d0*/  STS.128 [R38+0xa00], R8 ;  /* 0x000a000826007388 */ /* 0x0081e40000000c00 */
.L_x_5:
[----:B------:R-:W-:Y:S05]  /*08e0*/  BSYNC.RECONVERGENT B0 ;  /* 0x0000000000007941 */ /* 0x000fea0003800200 */
.L_x_4:
[----:B------:R-:W-:Y:S06]  /*08f0*/  BAR.SYNC.DEFER_BLOCKING 0x0 ;  /* 0x0000000000007b1d */ /* 0x000fec0000010000 */
[----:B------:R-:W-:Y:S05]  /*0900*/  @P3 BRA `(.L_x_6) ;  /* 0x0000000400543947 */ /* 0x000fea0003800000 */
[----:B------:R-:W4:Y:S01]  /*0910*/  LDL.128 R20, [R44] ;  /* 0x000000002c147983 */ /* 0x000f220000100c00 */
[----:B---3--:R-:W1:Y:S03]  /*0920*/  LDC R12, c[0x0][0x3ac] ;  /* 0x0000eb00ff0c7b82 */ /* 0x008e660000000800 */
[----:B0-----:R-:W3:Y:S01]  /*0930*/  LDL.128 R8, [R44+0x20] ;  /* 0x000020002c087983 */ /* 0x001ee20000100c00 */
[----:B------:R-:W-:Y:S05]  /*0940*/  WARPSYNC.ALL ;  /* 0x0000000000007948 */ /* 0x000fea0003800000 */
[----:B------:R-:W0:Y:S01]  /*0950*/  LDS.128 R16, [R36+0x800] ;  /* 0x0008000024107984 */ /* 0x000e220000000c00 */
[----:B------:R-:W-:-:S02]  /*0960*/  IMAD.MOV.U32 R49, RZ, RZ, 0x64006400 ;  /* 0x64006400ff317424 */ /* 0x000fc400078e00ff */
[----:B------:R-:W-:Y:S01]  /*0970*/  IMAD.MOV.U32 R47, RZ, RZ, 0x2c00 ;  /* 0x00002c00ff2f7424 */ /* 0x000fe200078e00ff */
[----:B-1----:R-:W-:Y:S02]  /*0980*/  ISETP.NE.AND P2, PT, R12, -0x1, PT ;  /* 0xffffffff0c00780c */ /* 0x002fe40003f45270 */
[----:B------:R-:W-:Y:S11]  /*0990*/  LDSM.16.M88.4 R12, [R3] ;  /* 0x00000000030c783b */ /* 0x000ff60000000200 */
[----:B------:R-:W1:Y:S01]  /*09a0*/  @P2 LDS.128 R4, [R2+UR5+0xa00] ;  /* 0x000a000502042984 */ /* 0x000e620008000c00 */
[----:B0-----:R-:W-:-:S02]  /*09b0*/  LOP3.LUT R28, R16, 0xf000f, R49, 0xea, !PT ;  /* 0x000f000f101c7812 */ /* 0x001fc400078eea31 */
[----:B------:R-:W-:-:S03]  /*09c0*/  LOP3.LUT R24, R16, 0xf000f0, R49, 0xea, !PT ;  /* 0x00f000f010187812 */ /* 0x000fc600078eea31 */
[----:B------:R-:W-:Y:S02]  /*09d0*/  HADD2 R28, R28, -1032, -1032 ;  /* 0xe408e4081c1c7430 */ /* 0x000fe40000000000 */
[----:B------:R-:W-:Y:S02]  /*09e0*/  HFMA2 R29, R24, R47.H0_H0, -72, -72 ;  /* 0xd480d480181d7431 */ /* 0x000fe4000004002f */
[----:B------:R-:W5:Y:S01]  /*09f0*/  LDL.128 R24, [R44+0x40] ;  /* 0x000040002c187983 */ /* 0x000f620000100c00 */
[----:B------:R-:W-:Y:S01]  /*0a00*/  LOP3.LUT R32, R17, 0xf000f, R49, 0xea, !PT ;  /* 0x000f000f11207812 */ /* 0x000fe200078eea31 */
[-C--:B-1----:R-:W-:Y:S02]  /*0a10*/  @P2 HMUL2 R28, R28, R4.reuse.H0_H0 ;  /* 0x200000041c1c2232 */ /* 0x082fe40000000000 */
[----:B------:R-:W-:Y:S02]  /*0a20*/  @P2 HMUL2 R29, R29, R4.H0_H0 ;  /* 0x200000041d1d2232 */ /* 0x000fe40000000000 */
[----:B------:R-:W-:-:S04]  /*0a30*/  HADD2 R32, R32, -1032, -1032 ;  /* 0xe408e40820207430 */ /* 0x000fc80000000000 */
[----:B------:R-:W-:Y:S01]  /*0a40*/  @P2 HMUL2 R32, R32, R5.H0_H0 ;  /* 0x2000000520202232 */ /* 0x000fe20000000000 */
[----:B----4-:R-:W-:Y:S01]  /*0a50*/  HMMA.16816.F32 R28, R12, R28, R20 ;  /* 0x0000001c0c1c723c */ /* 0x010fe20000001814 */
[----:B------:R-:W-:-:S05]  /*0a60*/  LOP3.LUT R20, R17, 0xf000f0, R49, 0xea, !PT ;  /* 0x00f000f011147812 */ /* 0x000fca00078eea31 */
[----:B------:R-:W-:Y:S02]  /*0a70*/  HFMA2 R33, R20, R47.H0_H0, -72, -72 ;  /* 0xd480d48014217431 */ /* 0x000fe4000004002f */
[----:B------:R-:W4:Y:S02]  /*0a80*/  LDL.128 R20, [R44+0x60] ;  /* 0x000060002c147983 */ /* 0x000f240000100c00 */
[----:B------:R-:W-:-:S07]  /*0a90*/  @P2 HMUL2 R33, R33, R5.H0_H0 ;  /* 0x2000000521212232 */ /* 0x000fce0000000000 */
[----:B---3--:R-:W-:Y:S01]  /*0aa0*/  HMMA.16816.F32 R32, R12, R32, R8 ;  /* 0x000000200c20723c */ /* 0x008fe20000001808 */
[----:B------:R-:W3:Y:S04]  /*0ab0*/  LDL.128 R8, [R44+0x10] ;  /* 0x000010002c087983 */ /* 0x000ee80000100c00 */
[----:B------:R0:W-:Y:S02]  /*0ac0*/  STL.128 [R44], R28 ;  /* 0x0000001c2c007387 */ /* 0x0001e40000100c00 */
[C-C-:B0-----:R-:W-:Y:S02]  /*0ad0*/  LOP3.LUT R28, R18.reuse, 0xf000f, R49.reuse, 0xea, !PT ;  /* 0x000f000f121c7812 */ /* 0x141fe400078eea31 */
[----:B------:R-:W-:-:S03]  /*0ae0*/  LOP3.LUT R30, R18, 0xf000f0, R49, 0xea, !PT ;  /* 0x00f000f0121e7812 */ /* 0x000fc600078eea31 */
[----:B------:R-:W-:Y:S02]  /*0af0*/  HADD2 R28, R28, -1032, -1032 ;  /* 0xe408e4081c1c7430 */ /* 0x000fe40000000000 */
[----:B------:R-:W-:Y:S02]  /*0b00*/  HFMA2 R29, R30, R47.H0_H0, -72, -72 ;  /* 0xd480d4801e1d7431 */ /* 0x000fe4000004002f */
[-C--:B------:R-:W-:Y:S02]  /*0b10*/  @P2 HMUL2 R28, R28, R6.reuse.H0_H0 ;  /* 0x200000061c1c2232 */ /* 0x080fe40000000000 */
[----:B------:R-:W-:Y:S01]  /*0b20*/  @P2 HMUL2 R29, R29, R6.H0_H0 ;  /* 0x200000061d1d2232 */ /* 0x000fe20000000000 */
[----:B------:R-:W-:-:S06]  /*0b30*/  LOP3.LUT R30, R19, 0xf000f0, R49, 0xea, !PT ;  /* 0x00f000f0131e7812 */ /* 0x000fcc00078eea31 */
[----:B-----5:R-:W-:Y:S01]  /*0b40*/  HMMA.16816.F32 R24, R12, R28, R24 ;  /* 0x0000001c0c18723c */ /* 0x020fe20000001818 */
[----:B------:R-:W-:Y:S01]  /*0b50*/  LOP3.LUT R28, R19, 0xf000f, R49, 0xea, !PT ;  /* 0x000f000f131c7812 */ /* 0x000fe200078eea31 */
[----:B------:R-:W-:-:S04]  /*0b60*/  HFMA2 R29, R30, R47.H0_H0, -72, -72 ;  /* 0xd480d4801e1d7431 */ /* 0x000fc8000004002f */
[----:B------:R-:W-:Y:S02]  /*0b70*/  HADD2 R28, R28, -1032, -1032 ;  /* 0xe408e4081c1c7430 */ /* 0x000fe40000000000 */
[-C--:B------:R-:W-:Y:S02]  /*0b80*/  @P2 HMUL2 R29, R29, R7.reuse.H0_H0 ;  /* 0x200000071d1d2232 */ /* 0x080fe40000000000 */
[----:B------:R-:W-:Y:S01]  /*0b90*/  @P2 HMUL2 R28, R28, R7.H0_H0 ;  /* 0x200000071c1c2232 */ /* 0x000fe20000000000 */
[----:B------:R-:W-:-:S08]  /*0ba0*/  SHF.R.S32.HI R16, RZ, 0x8, R16 ;  /* 0x00000008ff107819 */ /* 0x000fd00000011410 */
[----:B------:R0:W-:Y:S01]  /*0bb0*/  STL.128 [R44+0x40], R24 ;  /* 0x000040182c007387 */ /* 0x0001e20000100c00 */
[----:B----4-:R-:W-:Y:S01]  /*0bc0*/  HMMA.16816.F32 R20, R12, R28, R20 ;  /* 0x0000001c0c14723c */ /* 0x010fe20000001814 */
[C-C-:B------:R-:W-:Y:S02]  /*0bd0*/  LOP3.LUT R28, R16.reuse, 0xf000f, R49.reuse, 0xea, !PT ;  /* 0x000f000f101c7812 */ /* 0x140fe400078eea31 */
[----:B------:R-:W-:-:S03]  /*0be0*/  LOP3.LUT R16, R16, 0xf000f0, R49, 0xea, !PT ;  /* 0x00f000f010107812 */ /* 0x000fc600078eea31 */
[----:B0-----:R-:W-:Y:S02]  /*0bf0*/  HADD2 R24, R28, -1032, -1032 ;  /* 0xe408e4081c187430 */ /* 0x001fe40000000000 */
[----:B------:R-:W-:Y:S01]  /*0c00*/  HFMA2 R25, R16, R47.H0_H0, -72, -72 ;  /* 0xd480d48010197431 */ /* 0x000fe2000004002f */
[----:B------:R-:W4:Y:S01]  /*0c10*/  LDL.128 R28, [R44+0x50] ;  /* 0x000050002c1c7983 */ /* 0x000f220000100c00 */
[-C--:B------:R-:W-:Y:S02]  /*0c20*/  @P2 HMUL2 R24, R24, R4.reuse.H1_H1 ;  /* 0x3000000418182232 */ /* 0x080fe40000000000 */
[----:B------:R-:W-:-:S07]  /*0c30*/  @P2 HMUL2 R25, R25, R4.H1_H1 ;  /* 0x3000000419192232 */ /* 0x000fce0000000000 */
[----:B---3--:R-:W-:Y:S01]  /*0c40*/  HMMA.16816.F32 R8, R12, R24, R8 ;  /* 0x000000180c08723c */ /* 0x008fe20000001808 */
[----:B------:R-:W3:-:S15]  /*0c50*/  LDL.128 R24, [R44+0x30] ;  /* 0x000030002c187983 */ /* 0x000ede0000100c00 */
[----:B------:R-:W-:-:S03]  /*0c60*/  NOP ;  /* 0x0000000000007918 */ /* 0x000fc60000000000 */
[----:B------:R0:W-:Y:S04]  /*0c70*/  STL.128 [R44+0x10], R8 ;  /* 0x000010082c007387 */ /* 0x0001e80000100c00 */
[----:B0-----:R-:W5:Y:S01]  /*0c80*/  LDL.128 R8, [R44+0x70] ;  /* 0x000070002c087983 */ /* 0x001f620000100c00 */
[----:B------:R-:W-:-:S04]  /*0c90*/  SHF.R.S32.HI R52, RZ, 0x8, R17 ;  /* 0x00000008ff347819 */ /* 0x000fc80000011411 */
[C-C-:B------:R-:W-:Y:S02]  /*0ca0*/  LOP3.LUT R16, R52.reuse, 0xf000f, R49.reuse, 0xea, !PT ;  /* 0x000f000f34107812 */ /* 0x140fe400078eea31 */
[----:B------:R-:W-:Y:S01]  /*0cb0*/  LOP3.LUT R52, R52, 0xf000f0, R49, 0xea, !PT ;  /* 0x00f000f034347812 */ /* 0x000fe200078eea31 */
[----:B------:R0:W-:Y:S02]  /*0cc0*/  STL.128 [R44+0x20], R32 ;  /* 0x000020202c007387 */ /* 0x0001e40000100c00 */
[----:B------:R-:W-:Y:S02]  /*0cd0*/  HADD2 R16, R16, -1032, -1032 ;  /* 0xe408e40810107430 */ /* 0x000fe40000000000 */
[----:B------:R-:W-:Y:S01]  /*0ce0*/  HFMA2 R17, R52, R47.H0_H0, -72, -72 ;  /* 0xd480d48034117431 */ /* 0x000fe2000004002f */
[----:B------:R-:W-:Y:S01]  /*0cf0*/  SHF.R.S32.HI R19, RZ, 0x8, R19 ;  /* 0x00000008ff137819 */ /* 0x000fe20000011413 */
[-C--:B------:R-:W-:Y:S02]  /*0d00*/  @P2 HMUL2 R16, R16, R5.reuse.H1_H1 ;  /* 0x3000000510102232 */ /* 0x080fe40000000000 */
[----:B------:R-:W-:Y:S01]  /*0d10*/  @P2 HMUL2 R17, R17, R5.H1_H1 ;  /* 0x3000000511112232 */ /* 0x000fe20000000000 */
[----:B------:R1:W-:Y:S01]  /*0d20*/  STL.128 [R44+0x60], R20 ;  /* 0x000060142c007387 */ /* 0x0003e20000100c00 */
[----:B0-----:R-:W-:-:S02]  /*0d30*/  SHF.R.S32.HI R34, RZ, 0x8, R18 ;  /* 0x00000008ff227819 */ /* 0x001fc40000011412 */
[C-C-:B------:R-:W-:Y:S02]  /*0d40*/  LOP3.LUT R32, R19.reuse, 0xf000f, R49.reuse, 0xea, !PT ;  /* 0x000f000f13207812 */ /* 0x140fe400078eea31 */
[C-C-:B------:R-:W-:Y:S02]  /*0d50*/  LOP3.LUT R18, R34.reuse, 0xf000f, R49.reuse, 0xea, !PT ;  /* 0x000f000f22127812 */ /* 0x140fe400078eea31 */
[--C-:B------:R-:W-:Y:S02]  /*0d60*/  LOP3.LUT R34, R34, 0xf000f0, R49.reuse, 0xea, !PT ;  /* 0x00f000f022227812 */ /* 0x100fe400078eea31 */
[----:B-1----:R-:W-:Y:S01]  /*0d70*/  LOP3.LUT R20, R19, 0xf000f0, R49, 0xea, !PT ;  /* 0x00f000f013147812 */ /* 0x002fe200078eea31 */
[----:B------:R-:W-:Y:S02]  /*0d80*/  HADD2 R18, R18, -1032, -1032 ;  /* 0xe408e40812127430 */ /* 0x000fe40000000000 */
[----:B------:R-:W-:Y:S02]  /*0d90*/  HFMA2 R19, R34, R47.H0_H0, -72, -72 ;  /* 0xd480d48022137431 */ /* 0x000fe4000004002f */
[----:B------:R-:W-:-:S02]  /*0da0*/  @P2 HMUL2 R18, R18, R6.H1_H1 ;  /* 0x3000000612122232 */ /* 0x000fc40000000000 */
[----:B------:R-:W-:Y:S01]  /*0db0*/  @P2 HMUL2 R19, R19, R6.H1_H1 ;  /* 0x3000000613132232 */ /* 0x000fe20000000000 */
[C---:B---3--:R-:W-:Y:S01]  /*0dc0*/  HMMA.16816.F32 R24, R12.reuse, R16, R24 ;  /* 0x000000100c18723c */ /* 0x048fe20000001818 */
[----:B------:R-:W-:Y:S02]  /*0dd0*/  HFMA2 R17, R20, R47.H0_H0, -72, -72 ;  /* 0xd480d48014117431 */ /* 0x000fe4000004002f */
[----:B------:R-:W-:Y:S02]  /*0de0*/  HADD2 R16, R32, -1032, -1032 ;  /* 0xe408e40820107430 */ /* 0x000fe40000000000 */
[-C--:B------:R-:W-:Y:S02]  /*0df0*/  @P2 HMUL2 R17, R17, R7.reuse.H1_H1 ;  /* 0x3000000711112232 */ /* 0x080fe40000000000 */
[----:B------:R-:W-:Y:S01]  /*0e00*/  @P2 HMUL2 R16, R16, R7.H1_H1 ;  /* 0x3000000710102232 */ /* 0x000fe20000000000 */
[C---:B----4-:R-:W-:Y:S08]  /*0e10*/  HMMA.16816.F32 R28, R12.reuse, R18, R28 ;  /* 0x000000120c1c723c */ /* 0x050ff0000000181c */
[----:B-----5:R-:W-:Y:S03]  /*0e20*/  HMMA.16816.F32 R8, R12, R16, R8 ;  /* 0x000000100c08723c */ /* 0x020fe60000001808 */
[----:B------:R1:W-:Y:S08]  /*0e30*/  STL.128 [R44+0x30], R24 ;  /* 0x000030182c007387 */ /* 0x0003f00000100c00 */
[----:B------:R1:W-:Y:S08]  /*0e40*/  STL.128 [R44+0x50], R28 ;  /* 0x0000501c2c007387 */ /* 0x0003f00000100c00 */
[----:B------:R1:W-:Y:S02]  /*0e50*/  STL.128 [R44+0x70], R8 ;  /* 0x000070082c007387 */ /* 0x0003e40000100c00 */
.L_x_6:
[----:B------:R-:W-:Y:S05]  /*0e60*/  WARPSYNC.ALL ;  /* 0x0000000000007948 */ /* 0x000fea0003800000 */
[----:B------:R-:W-:Y:S06]  /*0e70*/  BAR.SYNC.DEFER_BLOCKING 0x0 ;  /* 0x0000000000007b1d */ /* 0x000fec0000010000 */
[----:B------:R-:W-:Y:S04]  /*0e80*/  BSSY.RECONVERGENT B0, `(.L_x_7) ;  /* 0x000000d000007945 */ /* 0x000fe80003800200 */
[----:B------:R-:W-:Y:S05]  /*0e90*/  @P3 BRA `(.L_x_8) ;  /* 0x00000000002c3947 */ /* 0x000fea0003800000 */
[----:B------:R-:W-:Y:S01]  /*0ea0*/  ISETP.GT.U32.AND P4, PT, R45, 0x1f, PT ;  /* 0x0000001f2d00780c */ /* 0x000fe20003f84070 */
[----:B01-3--:R-:W-:Y:S01]  /*0eb0*/  VIADD R8, R41, 0x10 ;  /* 0x0000001029087836 */ /* 0x00bfe20000000000 */
[----:B------:R-:W-:-:S04]  /*0ec0*/  LEA.HI R9, R45, UR4, RZ, 0x1f ;  /* 0x000000042d097c11 */ /* 0x000fc8000f8ff8ff */
[----:B------:R-:W-:-:S04]  /*0ed0*/  ISETP.GE.AND P2, PT, R8, UR10, PT ;  /* 0x0000000a08007c0c */ /* 0x000fc8000bf46270 */
[----:B------:R-:W-:-:S03]  /*0ee0*/  ISETP.GE.OR P2, PT, R9, UR7, P2 ;  /* 0x0000000709007c0c */ /* 0x000fc60009746670 */
[----:B------:R-:W0:Y:S10]  /*0ef0*/  @!P4 LDC.64 R12, c[0x0][0x388] ;  /* 0x0000e200ff0ccb82 */ /* 0x000e340000000a00 */
[----:B------:R-:W3:Y:S01]  /*0f00*/  @!P2 LDG.E.128.CONSTANT R8, desc[UR8][R50.64+0x20] ;  /* 0x000020083208a981 */ /* 0x000ee2000c1e9d00 */
[----:B0-----:R-:W-:-:S06]  /*0f10*/  @!P4 IMAD.WIDE R12, R48, 0x10, R12 ;  /* 0x00000010300cc825 */ /* 0x001fcc00078e020c */
[----:B------:R-:W4:Y:S04]  /*0f20*/  @!P4 LDG.E.128.CONSTANT R12, desc[UR8][R12.64] ;  /* 0x000000080c0cc981 */ /* 0x000f28000c1e9d00 */
[----:B---3--:R0:W-:Y:S04]  /*0f30*/  @!P2 STS.128 [R38], R8 ;  /* 0x000000082600a388 */ /* 0x0081e80000000c00 */
[----:B----4-:R0:W-:Y:S02]  /*0f40*/  @!P4 STS.128 [R38+0x800], R12 ;  /* 0x0008000c2600c388 */ /* 0x0101e40000000c00 */
.L_x_8:
[----:B------:R-:W-:Y:S05]  /*0f50*/  BSYNC.RECONVERGENT B0 ;  /* 0x0000000000007941 */ /* 0x000fea0003800200 */
.L_x_7:
[----:B------:R-:W-:Y:S04]  /*0f60*/  BSSY.RECONVERGENT B0, `(.L_x_9) ;  /* 0x0000022000007945 */ /* 0x000fe80003800200 */
[----:B------:R-:W-:Y:S05]  /*0f70*/  @P1 BRA `(.L_x_10) ;  /* 0x0000000000801947 */ /* 0x000fea0003800000 */
[----:B0--3--:R-:W0:Y:S01]  /*0f80*/  LDC R12, c[0x0][0x3ac] ;  /* 0x0000eb00ff0c7b82 */ /* 0x009e220000000800 */
[----:B-1----:R-:W-:Y:S02]  /*0f90*/  IABS R10, R43 ;  /* 0x0000002b000a7213 */ /* 0x002fe40000000000 */
[----:B0-----:R-:W-:-:S04]  /*0fa0*/  IABS R11, R12 ;  /* 0x0000000c000b7213 */ /* 0x001fc80000000000 */
[----:B------:R-:W0:Y:S08]  /*0fb0*/  I2F.RP R13, R11 ;  /* 0x0000000b000d7306 */ /* 0x000e300000209400 */
[----:B0-----:R-:W0:Y:S02]  /*0fc0*/  MUFU.RCP R13, R13 ;  /* 0x0000000d000d7308 */ /* 0x001e240000001000 */
[----:B0-----:R-:W-:-:S06]  /*0fd0*/  VIADD R14, R13, 0xffffffe ;  /* 0x0ffffffe0d0e7836 */ /* 0x001fcc0000000000 */
[----:B------:R0:W1:Y:S02]  /*0fe0*/  F2I.FTZ.U32.TRUNC.NTZ R9, R14 ;  /* 0x0000000e00097305 */ /* 0x000064000021f000 */
[----:B0-----:R-:W-:Y:S02]  /*0ff0*/  IMAD.SHL.U32 R14, R0, 0x40, RZ ;  /* 0x00000040000e7824 */ /* 0x001fe400078e00ff */
[----:B-1----:R-:W-:-:S04]  /*1000*/  IMAD.MOV R8, RZ, RZ, -R9 ;  /* 0x000000ffff087224 */ /* 0x002fc800078e0a09 */
[----:B------:R-:W-:Y:S02]  /*1010*/  IMAD R15, R8, R11, RZ ;  /* 0x0000000b080f7224 */ /* 0x000fe400078e02ff */
[----:B------:R-:W-:-:S04]  /*1020*/  IMAD.MOV.U32 R8, RZ, RZ, RZ ;  /* 0x000000ffff087224 */ /* 0x000fc800078e00ff */
[----:B------:R-:W-:-:S04]  /*1030*/  IMAD.HI.U32 R15, R9, R15, R8 ;  /* 0x0000000f090f7227 */ /* 0x000fc800078e0008 */
[----:B------:R-:W-:-:S04]  /*1040*/  IMAD.MOV.U32 R8, RZ, RZ, R10 ;  /* 0x000000ffff087224 */ /* 0x000fc800078e000a */
        /* <DEDUP_REMOVED lines=8> */
[----:B------:R-:W-:Y:S02]  /*10d0*/  LOP3.LUT R8, R43, R12, RZ, 0x3c, !PT ;  /* 0x0000000c2b087212 */ /* 0x000fe400078e3cff */
[----:B------:R-:W-:Y:S02]  /*10e0*/  LEA.HI.SX32 R11, R14, R45, 0x1d ;  /* 0x0000002d0e0b7211 */ /* 0x000fe400078feaff */
[----:B------:R-:W-:-:S02]  /*10f0*/  ISETP.GE.AND P4, PT, R8, RZ, PT ;  /* 0x000000ff0800720c */ /* 0x000fc40003f86270 */
[----:B------:R-:W0:Y:S05]  /*1100*/  LDC.64 R8, c[0x0][0x398] ;  /* 0x0000e600ff087b82 */ /* 0x000e2a0000000a00 */
[----:B------:R-:W-:-:S06]  /*1110*/  @P1 VIADD R10, R10, 0x1 ;  /* 0x000000010a0a1836 */ /* 0x000fcc0000000000 */
[----:B------:R-:W-:Y:S01]  /*1120*/  @!P4 IMAD.MOV R10, RZ, RZ, -R10 ;  /* 0x000000ffff0ac224 */ /* 0x000fe200078e0a0a */
[----:B------:R-:W-:-:S05]  /*1130*/  @!P2 LOP3.LUT R10, RZ, R12, RZ, 0x33, !PT ;  /* 0x0000000cff0aa212 */ /* 0x000fca00078e33ff */
[----:B------:R-:W-:-:S04]  /*1140*/  IMAD R11, R37, R10, R11 ;  /* 0x0000000a250b7224 */ /* 0x000fc800078e020b */
[----:B0-----:R-:W-:-:S06]  /*1150*/  IMAD.WIDE R8, R11, 0x10, R8 ;  /* 0x000000100b087825 */ /* 0x001fcc00078e0208 */
[----:B------:R-:W3:Y:S04]  /*1160*/  LDG.E.128.CONSTANT R8, desc[UR8][R8.64] ;  /* 0x0000000808087981 */ /* 0x000ee8000c1e9d00 */
[----:B---3--:R4:W-:Y:S02]  /*1170*/  STS.128 [R38+0xa00], R8 ;  /* 0x000a000826007388 */ /* 0x0089e40000000c00 */
.L_x_10:
[----:B------:R-:W-:Y:S05]  /*1180*/  BSYNC.RECONVERGENT B0 ;  /* 0x0000000000007941 */ /* 0x000fea0003800200 */
.L_x_9:
[----:B------:R-:W-:Y:S06]  /*1190*/  BAR.SYNC.DEFER_BLOCKING 0x0 ;  /* 0x0000000000007b1d */ /* 0x000fec0000010000 */
[----:B------:R-:W-:Y:S05]  /*11a0*/  @P3 BRA `(.L_x_11) ;  /* 0x0000000400503947 */ /* 0x000fea0003800000 */
[----:B-1----:R-:W5:Y:S01]  /*11b0*/  LDL.128 R24, [R44] ;  /* 0x000000002c187983 */ /* 0x002f620000100c00 */
[----:B0--34-:R-:W0:Y:S03]  /*11c0*/  LDC R8, c[0x0][0x3ac] ;  /* 0x0000eb00ff087b82 */ /* 0x019e260000000800 */
[----:B------:R-:W3:Y:S04]  /*11d0*/  LDL.128 R16, [R44+0x20] ;  /* 0x000020002c107983 */ /* 0x000ee80000100c00 */
[----:B------:R-:W4:Y:S01]  /*11e0*/  LDL.128 R20, [R44+0x40] ;  /* 0x000040002c147983 */ /* 0x000f220000100c00 */
[----:B------:R-:W-:Y:S05]  /*11f0*/  WARPSYNC.ALL ;  /* 0x0000000000007948 */ /* 0x000fea0003800000 */
[----:B------:R-:W-:Y:S01]  /*1200*/  LDSM.16.M88.4 R12, [R3] ;  /* 0x00000000030c783b */ /* 0x000fe20000000200 */
[----:B------:R-:W-:-:S02]  /*1210*/  IMAD.MOV.U32 R49, RZ, RZ, 0x64006400 ;  /* 0x64006400ff317424 */ /* 0x000fc400078e00ff */
[----:B------:R-:W-:Y:S01]  /*1220*/  IMAD.MOV.U32 R47, RZ, RZ, 0x2c00 ;  /* 0x00002c00ff2f7424 */ /* 0x000fe200078e00ff */
[----:B0-----:R-:W-:Y:S02]  /*1230*/  ISETP.NE.AND P1, PT, R8, -0x1, PT ;  /* 0xffffffff0800780c */ /* 0x001fe40003f25270 */
[----:B------:R-:W0:Y:S11]  /*1240*/  LDS.128 R8, [R36+0x800] ;  /* 0x0008000024087984 */ /* 0x000e360000000c00 */
[----:B------:R-:W1:Y:S01]  /*1250*/  @P1 LDS.128 R4, [R2+UR5+0xa00] ;  /* 0x000a000502041984 */ /* 0x000e620008000c00 */
[----:B0-----:R-:W-:-:S02]  /*1260*/  LOP3.LUT R28, R8, 0xf000f, R49, 0xea, !PT ;  /* 0x000f000f081c7812 */ /* 0x001fc400078eea31 */
[--C-:B------:R-:W-:Y:S02]  /*1270*/  LOP3.LUT R30, R8, 0xf000f0, R49.reuse, 0xea, !PT ;  /* 0x00f000f0081e7812 */ /* 0x100fe400078eea31 */
[----:B------:R-:W-:Y:S01]  /*1280*/  LOP3.LUT R32, R9, 0xf000f, R49, 0xea, !PT ;  /* 0x000f000f09207812 */ /* 0x000fe200078eea31 */
[----:B------:R-:W-:Y:S02]  /*1290*/  HADD2 R28, R28, -1032, -1032 ;  /* 0xe408e4081c1c7430 */ /* 0x000fe40000000000 */
[----:B------:R-:W-:Y:S02]  /*12a0*/  HFMA2 R29, R30, R47.H0_H0, -72, -72 ;  /* 0xd480d4801e1d7431 */ /* 0x000fe4000004002f */
[----:B------:R-:W-:Y:S02]  /*12b0*/  HADD2 R32, R32, -1032, -1032 ;  /* 0xe408e40820207430 */ /* 0x000fe40000000000 */
[-C--:B-1----:R-:W-:Y:S02]  /*12c0*/  @P1 HMUL2 R28, R28, R4.reuse.H0_H0 ;  /* 0x200000041c1c1232 */ /* 0x082fe40000000000 */
[----:B------:R-:W-:-:S02]  /*12d0*/  @P1 HMUL2 R29, R29, R4.H0_H0 ;  /* 0x200000041d1d1232 */ /* 0x000fc40000000000 */
[----:B------:R-:W-:-:S05]  /*12e0*/  @P1 HMUL2 R32, R32, R5.H0_H0 ;  /* 0x2000000520201232 */ /* 0x000fca0000000000 */
[----:B-----5:R-:W-:Y:S01]  /*12f0*/  HMMA.16816.F32 R24, R12, R28, R24 ;  /* 0x0000001c0c18723c */ /* 0x020fe20000001818 */
[----:B------:R-:W-:-:S05]  /*1300*/  LOP3.LUT R28, R9, 0xf000f0, R49, 0xea, !PT ;  /* 0x00f000f0091c7812 */ /* 0x000fca00078eea31 */
[----:B------:R-:W-:-:S04]  /*1310*/  HFMA2 R33, R28, R47.H0_H0, -72, -72 ;  /* 0xd480d4801c217431 */ /* 0x000fc8000004002f */
[----:B------:R-:W-:-:S07]  /*1320*/  @P1 HMUL2 R33, R33, R5.H0_H0 ;  /* 0x2000000521211232 */ /* 0x000fce0000000000 */
[----:B---3--:R-:W-:Y:S01]  /*1330*/  HMMA.16816.F32 R32, R12, R32, R16 ;  /* 0x000000200c20723c */ /* 0x008fe20000001810 */
[----:B------:R-:W3:Y:S01]  /*1340*/  LDL.128 R16, [R44+0x60] ;  /* 0x000060002c107983 */ /* 0x000ee20000100c00 */
[----:B------:R-:W-:-:S03]  /*1350*/  LOP3.LUT R28, R10, 0xf000f, R49, 0xea, !PT ;  /* 0x000f000f0a1c7812 */ /* 0x000fc600078eea31 */
[----:B------:R0:W-:Y:S02]  /*1360*/  STL.128 [R44], R24 ;  /* 0x000000182c007387 */ /* 0x0001e40000100c00 */
[----:B0-----:R-:W-:Y:S01]  /*1370*/  LOP3.LUT R26, R10, 0xf000f0, R49, 0xea, !PT ;  /* 0x00f000f00a1a7812 */ /* 0x001fe200078eea31 */
[----:B------:R-:W-:Y:S02]  /*1380*/  HADD2 R24, R28, -1032, -1032 ;  /* 0xe408e4081c187430 */ /* 0x000fe40000000000 */
[----:B------:R-:W5:Y:S02]  /*1390*/  LDL.128 R28, [R44+0x30] ;  /* 0x000030002c1c7983 */ /* 0x000f640000100c00 */
[----:B------:R-:W-:Y:S02]  /*13a0*/  HFMA2 R25, R26, R47.H0_H0, -72, -72 ;  /* 0xd480d4801a197431 */ /* 0x000fe4000004002f */
[-C--:B------:R-:W-:Y:S02]  /*13b0*/  @P1 HMUL2 R24, R24, R6.reuse.H0_H0 ;  /* 0x2000000618181232 */ /* 0x080fe40000000000 */
[----:B------:R-:W-:-:S07]  /*13c0*/  @P1 HMUL2 R25, R25, R6.H0_H0 ;  /* 0x2000000619191232 */ /* 0x000fce0000000000 */
[----:B----4-:R-:W-:Y:S01]  /*13d0*/  HMMA.16816.F32 R20, R12, R24, R20 ;  /* 0x000000180c14723c */ /* 0x010fe20000001814 */
[----:B------:R-:W4:Y:S04]  /*13e0*/  LDL.128 R24, [R44+0x10] ;  /* 0x000010002c187983 */ /* 0x000f280000100c00 */
[----:B------:R0:W-:Y:S02]  /*13f0*/  STL.128 [R44+0x20], R32 ;  /* 0x000020202c007387 */ /* 0x0001e40000100c00 */
[C-C-:B0-----:R-:W-:Y:S02]  /*1400*/  LOP3.LUT R32, R11.reuse, 0xf000f, R49.reuse, 0xea, !PT ;  /* 0x000f000f0b207812 */ /* 0x141fe400078eea31 */
[----:B------:R-:W-:-:S03]  /*1410*/  LOP3.LUT R34, R11, 0xf000f0, R49, 0xea, !PT ;  /* 0x00f000f00b227812 */ /* 0x000fc600078eea31 */
[----:B------:R-:W-:Y:S02]  /*1420*/  HADD2 R32, R32, -1032, -1032 ;  /* 0xe408e40820207430 */ /* 0x000fe40000000000 */
[----:B------:R-:W-:Y:S02]  /*1430*/  HFMA2 R33, R34, R47.H0_H0, -72, -72 ;  /* 0xd480d48022217431 */ /* 0x000fe4000004002f */
[-C--:B------:R-:W-:Y:S02]  /*1440*/  @P1 HMUL2 R32, R32, R7.reuse.H0_H0 ;  /* 0x2000000720201232 */ /* 0x080fe40000000000 */
[----:B------:R-:W-:Y:S01]  /*1450*/  @P1 HMUL2 R33, R33, R7.H0_H0 ;  /* 0x2000000721211232 */ /* 0x000fe20000000000 */
[----:B------:R-:W-:Y:S01]  /*1460*/  SHF.R.S32.HI R8, RZ, 0x8, R8 ;  /* 0x00000008ff087819 */ /* 0x000fe20000011408 */
[----:B------:R0:W-:Y:S02]  /*1470*/  STL.128 [R44+0x40], R20 ;  /* 0x000040142c007387 */ /* 0x0001e40000100c00 */
[----:B0-----:R-:W-:-:S02]  /*1480*/  SHF.R.S32.HI R22, RZ, 0x8, R9 ;  /* 0x00000008ff167819 */ /* 0x001fc40000011409 */
[----:B------:R-:W-:-:S04]  /*1490*/  SHF.R.S32.HI R10, RZ, 0x8, R10 ;  /* 0x00000008ff0a7819 */ /* 0x000fc8000001140a */
[--C-:B------:R-:W-:Y:S01]  /*14a0*/  LOP3.LUT R34, R10, 0xf000f0, R49.reuse, 0xea, !PT ;  /* 0x00f000f00a227812 */ /* 0x100fe200078eea31 */
[----:B---3--:R-:W-:Y:S01]  /*14b0*/  HMMA.16816.F32 R16, R12, R32, R16 ;  /* 0x000000200c10723c */ /* 0x008fe20000001810 */
[C-C-:B------:R-:W-:Y:S02]  /*14c0*/  LOP3.LUT R32, R8.reuse, 0xf000f, R49.reuse, 0xea, !PT ;  /* 0x000f000f08207812 */ /* 0x140fe400078eea31 */
[----:B------:R-:W-:-:S05]  /*14d0*/  LOP3.LUT R8, R8, 0xf000f0, R49, 0xea, !PT ;  /* 0x00f000f008087812 */ /* 0x000fca00078eea31 */
[-C--:B------:R-:W-:Y:S01]  /*14e0*/  HFMA2 R21, R8, R47.reuse.H0_H0, -72, -72 ;  /* 0xd480d48008157431 */ /* 0x080fe2000004002f */
[C-C-:B------:R-:W-:Y:S02]  /*14f0*/  LOP3.LUT R8, R22.reuse, 0xf000f, R49.reuse, 0xea, !PT ;  /* 0x000f000f16087812 */ /* 0x140fe400078eea31 */
[----:B------:R-:W-:Y:S01]  /*1500*/  LOP3.LUT R22, R22, 0xf000f0, R49, 0xea, !PT ;  /* 0x00f000f016167812 */ /* 0x000fe200078eea31 */
[----:B------:R-:W-:Y:S02]  /*1510*/  HADD2 R20, R32, -1032, -1032 ;  /* 0xe408e40820147430 */ /* 0x000fe40000000000 */
[----:B------:R-:W-:Y:S02]  /*1520*/  HADD2 R8, R8, -1032, -1032 ;  /* 0xe408e40808087430 */ /* 0x000fe40000000000 */
[----:B------:R-:W-:-:S03]  /*1530*/  HFMA2 R9, R22, R47.H0_H0, -72, -72 ;  /* 0xd480d48016097431 */ /* 0x000fc6000004002f */
[----:B------:R0:W-:Y:S01]  /*1540*/  STL.128 [R44+0x60], R16 ;  /* 0x000060102c007387 */ /* 0x0001e20000100c00 */
[-C--:B------:R-:W-:Y:S02]  /*1550*/  @P1 HMUL2 R20, R20, R4.reuse.H1_H1 ;  /* 0x3000000414141232 */ /* 0x080fe40000000000 */
[----:B------:R-:W-:Y:S02]  /*1560*/  @P1 HMUL2 R21, R21, R4.H1_H1 ;  /* 0x3000000415151232 */ /* 0x000fe40000000000 */
[-C--:B------:R-:W-:Y:S02]  /*1570*/  @P1 HMUL2 R8, R8, R5.reuse.H1_H1 ;  /* 0x3000000508081232 */ /* 0x080fe40000000000 */
[----:B------:R-:W-:Y:S01]  /*1580*/  @P1 HMUL2 R9, R9, R5.H1_H1 ;  /* 0x3000000509091232 */ /* 0x000fe20000000000 */
[----:B0-----:R-:W3:Y:S06]  /*1590*/  LDL.128 R16, [R44+0x50] ;  /* 0x000050002c107983 */ /* 0x001eec0000100c00 */
[----:B-----5:R-:W-:Y:S01]  /*15a0*/  HMMA.16816.F32 R28, R12, R8, R28 ;  /* 0x000000080c1c723c */ /* 0x020fe2000000181c */
[----:B------:R-:W-:-:S07]  /*15b0*/  SHF.R.S32.HI R32, RZ, 0x8, R11 ;  /* 0x00000008ff207819 */ /* 0x000fce000001140b */
[----:B----4-:R-:W-:Y:S01]  /*15c0*/  HMMA.16816.F32 R24, R12, R20, R24 ;  /* 0x000000140c18723c */ /* 0x010fe20000001818 */
[--C-:B------:R-:W-:Y:S02]  /*15d0*/  LOP3.LUT R20, R10, 0xf000f, R49.reuse, 0xea, !PT ;  /* 0x000f000f0a147812 */ /* 0x100fe400078eea31 */
[----:B------:R-:W4:Y:S01]  /*15e0*/  LDL.128 R8, [R44+0x70] ;  /* 0x000070002c087983 */ /* 0x000f220000100c00 */
[----:B------:R-:W-:Y:S02]  /*15f0*/  HFMA2 R21, R34, R47.H0_H0, -72, -72 ;  /* 0xd480d48022157431 */ /* 0x000fe4000004002f */
[----:B------:R-:W-:Y:S02]  /*1600*/  HADD2 R20, R20, -1032, -1032 ;  /* 0xe408e40814147430 */ /* 0x000fe40000000000 */
[-C--:B------:R-:W-:Y:S02]  /*1610*/  @P1 HMUL2 R21, R21, R6.reuse.H1_H1 ;  /* 0x3000000615151232 */ /* 0x080fe40000000000 */
[----:B------:R-:W-:Y:S01]  /*1620*/  @P1 HMUL2 R20, R20, R6.H1_H1 ;  /* 0x3000000614141232 */ /* 0x000fe20000000000 */
[----:B------:R-:W-:-:S02]  /*1630*/  LOP3.LUT R22, R32, 0xf000f, R49, 0xea, !PT ;  /* 0x000f000f20167812 */ /* 0x000fc400078eea31 */
[----:B------:R-:W-:Y:S01]  /*1640*/  LOP3.LUT R32, R32, 0xf000f0, R49, 0xea, !PT ;  /* 0x00f000f020207812 */ /* 0x000fe200078eea31 */
[----:B------:R0:W-:Y:S05]  /*1650*/  STL.128 [R44+0x30], R28 ;  /* 0x0000301c2c007387 */ /* 0x0001ea0000100c00 */
[----:B------:R0:W-:Y:S01]  /*1660*/  STL.128 [R44+0x10], R24 ;  /* 0x000010182c007387 */ /* 0x0001e20000100c00 */
[----:B---3--:R-:W-:Y:S01]  /*1670*/  HMMA.16816.F32 R16, R12, R20, R16 ;  /* 0x000000140c10723c */ /* 0x008fe20000001810 */
[----:B------:R-:W-:Y:S02]  /*1680*/  HFMA2 R21, R32, R47.H0_H0, -72, -72 ;  /* 0xd480d48020157431 */ /* 0x000fe4000004002f */
[----:B------:R-:W-:-:S02]  /*1690*/  HADD2 R20, R22, -1032, -1032 ;  /* 0xe408e40816147430 */ /* 0x000fc40000000000 */
[-C--:B------:R-:W-:Y:S02]  /*16a0*/  @P1 HMUL2 R21, R21, R7.reuse.H1_H1 ;  /* 0x3000000715151232 */ /* 0x080fe40000000000 */
[----:B------:R-:W-:-:S07]  /*16b0*/  @P1 HMUL2 R20, R20, R7.H1_H1 ;  /* 0x3000000714141232 */ /* 0x000fce0000000000 */
[----:B----4-:R-:W-:Y:S05]  /*16c0*/  HMMA.16816.F32 R8, R12, R20, R8 ;  /* 0x000000140c08723c */ /* 0x010fea0000001808 */
[----:B------:R0:W-:-:S14]  /*16d0*/  STL.128 [R44+0x50], R16 ;  /* 0x000050102c007387 */ /* 0x0001dc0000100c00 */
[----:B------:R0:W-:Y:S02]  /*16e0*/  STL.128 [R44+0x70], R8 ;  /* 0x000070082c007387 */ /* 0x0001e40000100c00 */
.L_x_11:
[----:B------:R-:W-:Y:S05]  /*16f0*/  WARPSYNC.ALL ;  /* 0x0000000000007948 */ /* 0x000fea0003800000 */
[----:B------:R-:W-:Y:S01]  /*1700*/  BAR.SYNC.DEFER_BLOCKING 0x0 ;  /* 0x0000000000007b1d */ /* 0x000fe20000010000 */
[----:B------:R-:W-:Y:S01]  /*1710*/  UIADD3 UR6, UPT, UPT, UR6, 0x2, URZ ;  /* 0x0000000206067890 */ /* 0x000fe2000fffe0ff */
[----:B------:R-:W-:Y:S02]  /*1720*/  VIADD R43, R43, 0x20 ;  /* 0x000000202b2b7836 */ /* 0x000fe40000000000 */
[----:B------:R-:W-:Y:S01]  /*1730*/  IMAD R48, R39, 0x40, R48 ;  /* 0x0000004027307824 */ /* 0x000fe200078e0230 */
[----:B------:R-:W-:Y:S01]  /*1740*/  UISETP.NE.AND UP0, UPT, UR6, URZ, UPT ;  /* 0x000000ff0600728c */ /* 0x000fe2000bf05270 */
[----:B------:R-:W-:-:S02]  /*1750*/  VIADD R41, R41, 0x20 ;  /* 0x0000002029297836 */ /* 0x000fc40000000000 */
[----:B------:R-:W-:Y:S02]  /*1760*/  IMAD R46, R39, 0x40, R46 ;  /* 0x00000040272e7824 */ /* 0x000fe400078e022e */
[----:B------:R-:W-:-:S04]  /*1770*/  VIADD R42, R42, 0x4 ;  /* 0x000000042a2a7836 */ /* 0x000fc80000000000 */
[----:B------:R-:W-:Y:S05]  /*1780*/  BRA.U UP0, `(.L_x_12) ;  /* 0xffffffed007c7547 */ /* 0x000fea000b83ffff */
[----:B------:R-:W-:-:S07]  /*1790*/  VIADD R43, R43, 0xfffffff0 ;  /* 0xfffffff02b2b7836 */ /* 0x000fce0000000000 */
.L_x_1:
[----:B------:R-:W5:Y:S02]  /*17a0*/  LDCU UR10, c[0x0][0x3a8] ;  /* 0x00007500ff0a77ac */ /* 0x000f640008000800 */
[----:B-----5:R-:W-:-:S04]  /*17b0*/  UIADD3 UR6, UPT, UPT, UR10, -0x1, URZ ;  /* 0xffffffff0a067890 */ /* 0x020fc8000fffe0ff */
[----:B------:R-:W-:-:S09]  /*17c0*/  ULOP3.LUT UP0, URZ, UR6, 0x10, URZ, 0xc0, !UPT ;  /* 0x0000001006ff7892 */ /* 0x000fd2000f80c0ff */
[----:B------:R-:W-:Y:S05]  /*17d0*/  BRA.U UP0, `(.L_x_0) ;  /* 0x0000000900687547 */ /* 0x000fea000b800000 */
[C---:B------:R-:W-:Y:S01]  /*17e0*/  ISETP.GT.U32.AND P2, PT, R45.reuse, 0x7f, PT ;  /* 0x0000007f2d00780c */ /* 0x040fe20003f44070 */
[----:B0-----:R-:W-:Y:S01]  /*17f0*/  IMAD.SHL.U32 R16, R0, 0x40, RZ ;  /* 0x0000004000107824 */ /* 0x001fe200078e00ff */
[----:B------:R-:W-:Y:S01]  /*1800*/  BSSY.RECONVERGENT B0, `(.L_x_13) ;  /* 0x000001d000007945 */ /* 0x000fe20003800200 */
[----:B-1-34-:R-:W-:-:S04]  /*1810*/  IMAD.SHL.U32 R9, R45, 0x8, RZ ;  /* 0x000000082d097824 */ /* 0x01afc800078e00ff */
[----:B------:R-:W-:-:S05]  /*1820*/  IMAD.IADD R9, R16, 0x1, R9 ;  /* 0x0000000110097824 */ /* 0x000fca00078e0209 */
[----:B------:R-:W-:Y:S01]  /*1830*/  ISETP.GE.OR P1, PT, R9, R40, !P0 ;  /* 0x000000280900720c */ /* 0x000fe20004726670 */
[----:B------:R-:W-:-:S12]  /*1840*/  @P2 BRA `(.L_x_14) ;  /* 0x0000000000602947 */ /* 0x000fd80003800000 */
[----:B------:R-:W0:Y:S01]  /*1850*/  LDCU UR6, c[0x0][0x3a8] ;  /* 0x00007500ff0677ac */ /* 0x000e220008000800 */
[C---:B------:R-:W-:Y:S01]  /*1860*/  IMAD.SHL.U32 R8, R45.reuse, 0x8, RZ ;  /* 0x000000082d087824 */ /* 0x040fe200078e00ff */
[C---:B------:R-:W-:Y:S01]  /*1870*/  LEA.HI R13, R45.reuse, UR4, RZ, 0x1f ;  /* 0x000000042d0d7c11 */ /* 0x040fe2000f8ff8ff */
[----:B------:R-:W1:Y:S01]  /*1880*/  LDCU UR7, c[0x0][0x3a0] ;  /* 0x00007400ff0777ac */ /* 0x000e620008000800 */
[C---:B------:R-:W-:Y:S02]  /*1890*/  ISETP.GT.U32.AND P3, PT, R45.reuse, 0x1f, PT ;  /* 0x0000001f2d00780c */ /* 0x040fe40003f64070 */
[----:B------:R-:W-:Y:S02]  /*18a0*/  LOP3.LUT R8, R8, 0x8, RZ, 0xc0, !PT ;  /* 0x0000000808087812 */ /* 0x000fe400078ec0ff */
[----:B------:R-:W-:-:S03]  /*18b0*/  LOP3.LUT R14, R45, 0x1, RZ, 0xc0, !PT ;  /* 0x000000012d0e7812 */ /* 0x000fc600078ec0ff */
[----:B------:R-:W-:-:S05]  /*18c0*/  IMAD.IADD R8, R8, 0x1, R43 ;  /* 0x0000000108087824 */ /* 0x000fca00078e022b */
[----:B0-----:R-:W-:Y:S01]  /*18d0*/  ISETP.GE.AND P0, PT, R8, UR6, PT ;  /* 0x0000000608007c0c */ /* 0x001fe2000bf06270 */
[----:B------:R-:W0:Y:S01]  /*18e0*/  @!P3 LDC.64 R10, c[0x0][0x388] ;  /* 0x0000e200ff0abb82 */ /* 0x000e220000000a00 */
[----:B------:R-:W-:Y:S01]  /*18f0*/  USHF.R.U32.HI UR6, URZ, 0x3, UR10 ;  /* 0x00000003ff067899 */ /* 0x000fe2000801160a */
[----:B------:R-:W-:Y:S02]  /*1900*/  @!P3 SHF.R.U32.HI R12, RZ, 0x4, R43 ;  /* 0x00000004ff0cb819 */ /* 0x000fe4000001162b */
[----:B-1----:R-:W-:-:S03]  /*1910*/  ISETP.GE.OR P0, PT, R13, UR7, P0 ;  /* 0x000000070d007c0c */ /* 0x002fc60008706670 */
[----:B------:R-:W-:Y:S02]  /*1920*/  IMAD R14, R13, UR6, R14 ;  /* 0x000000060d0e7c24 */ /* 0x000fe4000f8e020e */
[----:B------:R-:W-:-:S04]  /*1930*/  @!P3 IMAD R12, R39, R12, R0 ;  /* 0x0000000c270cb224 */ /* 0x000fc800078e0200 */
[----:B------:R-:W-:-:S04]  /*1940*/  @!P3 IMAD R15, R12, 0x20, R45 ;  /* 0x000000200c0fb824 */ /* 0x000fc800078e022d */
[----:B------:R-:W1:Y:S01]  /*1950*/  @!P0 LDC.64 R8, c[0x0][0x380] ;  /* 0x0000e000ff088b82 */ /* 0x000e620000000a00 */
[----:B------:R-:W-:Y:S01]  /*1960*/  @!P0 LEA.HI R13, R43, R14, RZ, 0x1d ;  /* 0x0000000e2b0d8211 */ /* 0x000fe200078fe8ff */
[----:B0-----:R-:W-:-:S04]  /*1970*/  @!P3 IMAD.WIDE R10, R15, 0x10, R10 ;  /* 0x000000100f0ab825 */ /* 0x001fc800078e020a */
[----:B-1----:R-:W-:Y:S02]  /*1980*/  @!P0 IMAD.WIDE R12, R13, 0x10, R8 ;  /* 0x000000100d0c8825 */ /* 0x002fe400078e0208 */
[----:B------:R-:W3:Y:S04]  /*1990*/  @!P3 LDG.E.128.CONSTANT R8, desc[UR8][R10.64] ;  /* 0x000000080a08b981 */ /* 0x000ee8000c1e9d00 */
[----:B------:R-:W4:Y:S04]  /*19a0*/  @!P0 LDG.E.128.CONSTANT R12, desc[UR8][R12.64] ;  /* 0x000000080c0c8981 */ /* 0x000f28000c1e9d00 */
[----:B---3--:R0:W-:Y:S04]  /*19b0*/  @!P3 STS.128 [R38+0x800], R8 ;  /* 0x000800082600b388 */ /* 0x0081e80000000c00 */
[----:B----4-:R0:W-:Y:S02]  /*19c0*/  @!P0 STS.128 [R38], R12 ;  /* 0x0000000c26008388 */ /* 0x0101e40000000c00 */
.L_x_14:
[----:B------:R-:W-:Y:S05]  /*19d0*/  BSYNC.RECONVERGENT B0 ;  /* 0x0000000000007941 */ /* 0x000fea0003800200 */
.L_x_13:
[----:B------:R-:W-:Y:S04]  /*19e0*/  BSSY.RECONVERGENT B0, `(.L_x_15) ;  /* 0x0000021000007945 */ /* 0x000fe80003800200 */
[----:B------:R-:W-:Y:S05]  /*19f0*/  @P1 BRA `(.L_x_16) ;  /* 0x00000000007c1947 */ /* 0x000fea0003800000 */
[----:B0-----:R-:W0:Y:S01]  /*1a00*/  LDC R12, c[0x0][0x3ac] ;  /* 0x0000eb00ff0c7b82 */ /* 0x001e220000000800 */
[----:B------:R-:W-:Y:S02]  /*1a10*/  IABS R10, R43 ;  /* 0x0000002b000a7213 */ /* 0x000fe40000000000 */
[----:B------:R-:W-:Y:S02]  /*1a20*/  LEA.HI.SX32 R16, R16, R45, 0x1d ;  /* 0x0000002d10107211 */ /* 0x000fe400078feaff */
[-C--:B0-----:R-:W-:Y:S02]  /*1a30*/  IABS R11, R12.reuse ;  /* 0x0000000c000b7213 */ /* 0x081fe40000000000 */
[----:B------:R-:W-:Y:S02]  /*1a40*/  LOP3.LUT R43, R43, R12, RZ, 0x3c, !PT ;  /* 0x0000000c2b2b7212 */ /* 0x000fe400078e3cff */
[----:B------:R-:W0:Y:S02]  /*1a50*/  I2F.RP R13, R11 ;  /* 0x0000000b000d7306 */ /* 0x000e240000209400 */
[----:B------:R-:W-:-:S06]  /*1a60*/  ISETP.GE.AND P3, PT, R43, RZ, PT ;  /* 0x000000ff2b00720c */ /* 0x000fcc0003f66270 */
[----:B0-----:R-:W0:Y:S02]  /*1a70*/  MUFU.RCP R13, R13 ;  /* 0x0000000d000d7308 */ /* 0x001e240000001000 */
[----:B0-----:R-:W-:-:S06]  /*1a80*/  VIADD R14, R13, 0xffffffe ;  /* 0x0ffffffe0d0e7836 */ /* 0x001fcc0000000000 */
[----:B------:R-:W0:Y:S02]  /*1a90*/  F2I.FTZ.U32.TRUNC.NTZ R9, R14 ;  /* 0x0000000e00097305 */ /* 0x000e24000021f000 */
[----:B0-----:R-:W-:-:S04]  /*1aa0*/  IMAD.MOV R8, RZ, RZ, -R9 ;  /* 0x000000ffff087224 */ /* 0x001fc800078e0a09 */
        /* <DEDUP_REMOVED lines=20> */
.L_x_16:
[----:B------:R-:W-:Y:S05]  /*1bf0*/  BSYNC.RECONVERGENT B0 ;  /* 0x0000000000007941 */ /* 0x000fea0003800200 */
.L_x_15:
[----:B------:R-:W-:Y:S06]  /*1c00*/  BAR.SYNC.DEFER_BLOCKING 0x0 ;  /* 0x0000000000007b1d */ /* 0x000fec0000010000 */
[----:B------:R-:W-:Y:S05]  /*1c10*/  @P2 BRA `(.L_x_17) ;  /* 0x0000000400502947 */ /* 0x000fea0003800000 */
[----:B------:R-:W3:Y:S01]  /*1c20*/  LDL.128 R28, [R44+0x10] ;  /* 0x000010002c1c7983 */ /* 0x000ee20000100c00 */
[----:B------:R-:W4:Y:S03]  /*1c30*/  LDC R32, c[0x0][0x3ac] ;  /* 0x0000eb00ff207b82 */ /* 0x000f260000000800 */
[----:B------:R-:W5:Y:S04]  /*1c40*/  LDL.128 R24, [R44+0x20] ;  /* 0x000020002c187983 */ /* 0x000f680000100c00 */
[----:B------:R-:W2:Y:S04]  /*1c50*/  LDL.128 R20, [R44+0x30] ;  /* 0x000030002c147983 */ /* 0x000ea80000100c00 */
[----:B0-----:R-:W2:Y:S04]  /*1c60*/  LDL.128 R12, [R44+0x50] ;  /* 0x000050002c0c7983 */ /* 0x001ea80000100c00 */
[----:B------:R-:W2:Y:S04]  /*1c70*/  LDL.128 R16, [R44+0x40] ;  /* 0x000040002c107983 */ /* 0x000ea80000100c00 */
[----:B-1----:R-:W2:Y:S04]  /*1c80*/  LDL.128 R8, [R44] ;  /* 0x000000002c087983 */ /* 0x002ea80000100c00 */
[----:B------:R-:W0:Y:S01]  /*1c90*/  LDS.128 R36, [R36+0x800] ;  /* 0x0008000024247984 */ /* 0x000e220000000c00 */
[----:B----4-:R-:W-:Y:S01]  /*1ca0*/  ISETP.NE.AND P0, PT, R32, -0x1, PT ;  /* 0xffffffff2000780c */ /* 0x010fe20003f05270 */
[----:B------:R-:W-:Y:S05]  /*1cb0*/  WARPSYNC.ALL ;  /* 0x0000000000007948 */ /* 0x000fea0003800000 */
[----:B------:R0:W-:Y:S07]  /*1cc0*/  LDSM.16.M88.4 R32, [R3] ;  /* 0x000000000320783b */ /* 0x0001ee0000000200 */
[----:B------:R1:W4:Y:S01]  /*1cd0*/  @P0 LDS.128 R4, [R2+UR5+0xa00] ;  /* 0x000a000502040984 */ /* 0x0003220008000c00 */
[----:B------:R-:W-:-:S02]  /*1ce0*/  IMAD.MOV.U32 R46, RZ, RZ, 0x64006400 ;  /* 0x64006400ff2e7424 */ /* 0x000fc400078e00ff */
[----:B------:R-:W-:Y:S01]  /*1cf0*/  IMAD.MOV.U32 R47, RZ, RZ, 0x2c00 ;  /* 0x00002c00ff2f7424 */ /* 0x000fe200078e00ff */
[----:B0-----:R-:W-:Y:S02]  /*1d00*/  SHF.R.S32.HI R3, RZ, 0x8, R36 ;  /* 0x00000008ff037819 */ /* 0x001fe40000011424 */
[C-C-:B------:R-:W-:Y:S02]  /*1d10*/  LOP3.LUT R40, R36.reuse, 0xf000f, R46.reuse, 0xea, !PT ;  /* 0x000f000f24287812 */ /* 0x140fe400078eea2e */
[--C-:B------:R-:W-:Y:S02]  /*1d20*/  LOP3.LUT R42, R36, 0xf000f0, R46.reuse, 0xea, !PT ;  /* 0x00f000f0242a7812 */ /* 0x100fe400078eea2e */
[C-C-:B-1----:R-:W-:Y:S02]  /*1d30*/  LOP3.LUT R2, R3.reuse, 0xf000f, R46.reuse, 0xea, !PT ;  /* 0x000f000f03027812 */ /* 0x142fe400078eea2e */
[----:B------:R-:W-:-:S03]  /*1d40*/  LOP3.LUT R36, R3, 0xf000f0, R46, 0xea, !PT ;  /* 0x00f000f003247812 */ /* 0x000fc600078eea2e */
[----:B------:R-:W-:Y:S02]  /*1d50*/  HADD2 R2, R2, -1032, -1032 ;  /* 0xe408e40802027430 */ /* 0x000fe40000000000 */
[-C--:B------:R-:W-:Y:S02]  /*1d60*/  HFMA2 R3, R36, R47.reuse.H0_H0, -72, -72 ;  /* 0xd480d48024037431 */ /* 0x080fe4000004002f */
[-C--:B----4-:R-:W-:Y:S02]  /*1d70*/  @P0 HMUL2 R2, R2, R4.reuse.H1_H1 ;  /* 0x3000000402020232 */ /* 0x090fe40000000000 */
[----:B------:R-:W-:Y:S02]  /*1d80*/  @P0 HMUL2 R3, R3, R4.H1_H1 ;  /* 0x3000000403030232 */ /* 0x000fe40000000000 */
[----:B------:R-:W-:Y:S02]  /*1d90*/  HADD2 R40, R40, -1032, -1032 ;  /* 0xe408e40828287430 */ /* 0x000fe40000000000 */
[----:B------:R-:W-:-:S02]  /*1da0*/  HFMA2 R41, R42, R47.H0_H0, -72, -72 ;  /* 0xd480d4802a297431 */ /* 0x000fc4000004002f */
[-C--:B------:R-:W-:Y:S02]  /*1db0*/  @P0 HMUL2 R40, R40, R4.reuse.H0_H0 ;  /* 0x2000000428280232 */ /* 0x080fe40000000000 */
[----:B------:R-:W-:Y:S01]  /*1dc0*/  @P0 HMUL2 R41, R41, R4.H0_H0 ;  /* 0x2000000429290232 */ /* 0x000fe20000000000 */
[C-C-:B------:R-:W-:Y:S01]  /*1dd0*/  LOP3.LUT R4, R37.reuse, 0xf000f0, R46.reuse, 0xea, !PT ;  /* 0x00f000f025047812 */ /* 0x140fe200078eea2e */
[----:B---3--:R-:W-:Y:S01]  /*1de0*/  HMMA.16816.F32 R28, R32, R2, R28 ;  /* 0x00000002201c723c */ /* 0x008fe2000000181c */
[----:B------:R-:W-:-:S03]  /*1df0*/  LOP3.LUT R2, R37, 0xf000f, R46, 0xea, !PT ;  /* 0x000f000f25027812 */ /* 0x000fc600078eea2e */
[----:B------:R-:W-:Y:S02]  /*1e00*/  HFMA2 R3, R4, R47.H0_H0, -72, -72 ;  /* 0xd480d48004037431 */ /* 0x000fe4000004002f */
[----:B------:R-:W-:Y:S02]  /*1e10*/  HADD2 R2, R2, -1032, -1032 ;  /* 0xe408e40802027430 */ /* 0x000fe40000000000 */
[-C--:B------:R-:W-:Y:S02]  /*1e20*/  @P0 HMUL2 R3, R3, R5.reuse.H0_H0 ;  /* 0x2000000503030232 */ /* 0x080fe40000000000 */
[----:B------:R-:W-:Y:S01]  /*1e30*/  @P0 HMUL2 R2, R2, R5.H0_H0 ;  /* 0x2000000502020232 */ /* 0x000fe20000000000 */
[----:B------:R-:W-:-:S04]  /*1e40*/  SHF.R.S32.HI R37, RZ, 0x8, R37 ;  /* 0x00000008ff257819 */ /* 0x000fc80000011425 */
[C-C-:B------:R-:W-:Y:S02]  /*1e50*/  LOP3.LUT R4, R37.reuse, 0xf000f0, R46.reuse, 0xea, !PT ;  /* 0x00f000f025047812 */ /* 0x140fe400078eea2e */
[----:B-----5:R-:W-:Y:S01]  /*1e60*/  HMMA.16816.F32 R24, R32, R2, R24 ;  /* 0x000000022018723c */ /* 0x020fe20000001818 */
[----:B------:R-:W-:Y:S02]  /*1e70*/  LOP3.LUT R2, R37, 0xf000f, R46, 0xea, !PT ;  /* 0x000f000f25027812 */ /* 0x000fe400078eea2e */
[----:B------:R-:W-:-:S03]  /*1e80*/  HFMA2 R3, R4, R47.H0_H0, -72, -72 ;  /* 0xd480d48004037431 */ /* 0x000fc6000004002f */
[----:B------:R-:W-:Y:S02]  /*1e90*/  HADD2 R2, R2, -1032, -1032 ;  /* 0xe408e40802027430 */ /* 0x000fe40000000000 */
[-C--:B------:R-:W-:Y:S02]  /*1ea0*/  @P0 HMUL2 R3, R3, R5.reuse.H1_H1 ;  /* 0x3000000503030232 */ /* 0x080fe40000000000 */
[----:B------:R-:W-:-:S07]  /*1eb0*/  @P0 HMUL2 R2, R2, R5.H1_H1 ;  /* 0x3000000502020232 */ /* 0x000fce0000000000 */
[----:B--2---:R-:W-:Y:S01]  /*1ec0*/  HMMA.16816.F32 R20, R32, R2, R20 ;  /* 0x000000022014723c */ /* 0x004fe20000001814 */
[----:B------:R-:W-:Y:S02]  /*1ed0*/  LOP3.LUT R2, R38, 0xf000f0, R46, 0xea, !PT ;  /* 0x00f000f026027812 */ /* 0x000fe400078eea2e */
[----:B------:R-:W-:-:S03]  /*1ee0*/  SHF.R.S32.HI R3, RZ, 0x8, R38 ;  /* 0x00000008ff037819 */ /* 0x000fc60000011426 */
[----:B------:R-:W-:Y:S01]  /*1ef0*/  HFMA2 R5, R2, R47.H0_H0, -72, -72 ;  /* 0xd480d48002057431 */ /* 0x000fe2000004002f */
[C-C-:B------:R-:W-:Y:S02]  /*1f00*/  LOP3.LUT R2, R3.reuse, 0xf000f, R46.reuse, 0xea, !PT ;  /* 0x000f000f03027812 */ /* 0x140fe400078eea2e */
[----:B------:R-:W-:-:S03]  /*1f10*/  LOP3.LUT R36, R3, 0xf000f0, R46, 0xea, !PT ;  /* 0x00f000f003247812 */ /* 0x000fc600078eea2e */
[----:B------:R-:W-:Y:S02]  /*1f20*/  HADD2 R2, R2, -1032, -1032 ;  /* 0xe408e40802027430 */ /* 0x000fe40000000000 */
[----:B------:R-:W-:Y:S01]  /*1f30*/  HFMA2 R3, R36, R47.H0_H0, -72, -72 ;  /* 0xd480d48024037431 */ /* 0x000fe2000004002f */
[----:B------:R-:W-:Y:S01]  /*1f40*/  LOP3.LUT R4, R38, 0xf000f, R46, 0xea, !PT ;  /* 0x000f000f26047812 */ /* 0x000fe200078eea2e */
[-C--:B------:R-:W-:Y:S02]  /*1f50*/  @P0 HMUL2 R2, R2, R6.reuse.H1_H1 ;  /* 0x3000000602020232 */ /* 0x080fe40000000000 */
[-C--:B------:R-:W-:Y:S02]  /*1f60*/  @P0 HMUL2 R3, R3, R6.reuse.H1_H1 ;  /* 0x3000000603030232 */ /* 0x080fe40000000000 */
[----:B------:R-:W-:Y:S02]  /*1f70*/  HADD2 R4, R4, -1032, -1032 ;  /* 0xe408e40804047430 */ /* 0x000fe40000000000 */
[----:B------:R-:W-:-:S03]  /*1f80*/  @P0 HMUL2 R5, R5, R6.H0_H0 ;  /* 0x2000000605050232 */ /* 0x000fc60000000000 */
[----:B------:R-:W-:Y:S01]  /*1f90*/  HMMA.16816.F32 R12, R32, R2, R12 ;  /* 0x00000002200c723c */ /* 0x000fe2000000180c */
[----:B------:R-:W-:Y:S01]  /*1fa0*/  SHF.R.S32.HI R3, RZ, 0x8, R39 ;  /* 0x00000008ff037819 */ /* 0x000fe20000011427 */
[----:B------:R-:W-:-:S03]  /*1fb0*/  @P0 HMUL2 R4, R4, R6.H0_H0 ;  /* 0x2000000604040232 */ /* 0x000fc60000000000 */
[C-C-:B------:R-:W-:Y:S02]  /*1fc0*/  LOP3.LUT R36, R3.reuse, 0xf000f0, R46.reuse, 0xea, !PT ;  /* 0x00f000f003247812 */ /* 0x140fe400078eea2e */
[--C-:B------:R-:W-:Y:S01]  /*1fd0*/  LOP3.LUT R2, R3, 0xf000f, R46.reuse, 0xea, !PT ;  /* 0x000f000f03027812 */ /* 0x100fe200078eea2e */
[C---:B------:R-:W-:Y:S01]  /*1fe0*/  HMMA.16816.F32 R8, R32.reuse, R40, R8 ;  /* 0x000000282008723c */ /* 0x040fe20000001808 */
[C-C-:B------:R-:W-:Y:S01]  /*1ff0*/  LOP3.LUT R6, R39.reuse, 0xf000f0, R46.reuse, 0xea, !PT ;  /* 0x00f000f027067812 */ /* 0x140fe200078eea2e */
[----:B------:R-:W-:Y:S01]  /*2000*/  HFMA2 R3, R36, R47.H0_H0, -72, -72 ;  /* 0xd480d48024037431 */ /* 0x000fe2000004002f */
[----:B------:R-:W2:Y:S05]  /*2010*/  LDL.128 R40, [R44+0x60] ;  /* 0x000060002c287983 */ /* 0x000eaa0000100c00 */
[----:B------:R-:W-:Y:S01]  /*2020*/  HMMA.16816.F32 R16, R32, R4, R16 ;  /* 0x000000042010723c */ /* 0x000fe20000001810 */
[----:B------:R-:W-:-:S02]  /*2030*/  LOP3.LUT R4, R39, 0xf000f, R46, 0xea, !PT ;  /* 0x000f000f27047812 */ /* 0x000fc400078eea2e */
[----:B------:R-:W3:Y:S01]  /*2040*/  LDL.128 R36, [R44+0x70] ;  /* 0x000070002c247983 */ /* 0x000ee20000100c00 */
[----:B------:R-:W-:Y:S02]  /*2050*/  HFMA2 R5, R6, R47.H0_H0, -72, -72 ;  /* 0xd480d48006057431 */ /* 0x000fe4000004002f */
[----:B------:R-:W-:Y:S02]  /*2060*/  HADD2 R4, R4, -1032, -1032 ;  /* 0xe408e40804047430 */ /* 0x000fe40000000000 */
[----:B------:R-:W-:Y:S02]  /*2070*/  HADD2 R2, R2, -1032, -1032 ;  /* 0xe408e40802027430 */ /* 0x000fe40000000000 */
[-C--:B------:R-:W-:Y:S02]  /*2080*/  @P0 HMUL2 R4, R4, R7.reuse.H0_H0 ;  /* 0x2000000704040232 */ /* 0x080fe40000000000 */
[-C--:B------:R-:W-:Y:S02]  /*2090*/  @P0 HMUL2 R5, R5, R7.reuse.H0_H0 ;  /* 0x2000000705050232 */ /* 0x080fe40000000000 */
[----:B------:R-:W-:-:S02]  /*20a0*/  @P0 HMUL2 R2, R2, R7.H1_H1 ;  /* 0x3000000702020232 */ /* 0x000fc40000000000 */
[----:B------:R-:W-:Y:S01]  /*20b0*/  @P0 HMUL2 R3, R3, R7.H1_H1 ;  /* 0x3000000703030232 */ /* 0x000fe20000000000 */
[----:B------:R4:W-:Y:S04]  /*20c0*/  STL.128 [R44], R8 ;  /* 0x000000082c007387 */ /* 0x0009e80000100c00 */
[----:B------:R4:W-:Y:S04]  /*20d0*/  STL.128 [R44+0x10], R28 ;  /* 0x0000101c2c007387 */ /* 0x0009e80000100c00 */
[----:B------:R4:W-:Y:S04]  /*20e0*/  STL.128 [R44+0x20], R24 ;  /* 0x000020182c007387 */ /* 0x0009e80000100c00 */
[----:B------:R4:W-:Y:S04]  /*20f0*/  STL.128 [R44+0x30], R20 ;  /* 0x000030142c007387 */ /* 0x0009e80000100c00 */
[----:B------:R4:W-:Y:S04]  /*2100*/  STL.128 [R44+0x40], R16 ;  /* 0x000040102c007387 */ /* 0x0009e80000100c00 */
[----:B------:R4:W-:Y:S01]  /*2110*/  STL.128 [R44+0x50], R12 ;  /* 0x0000500c2c007387 */ /* 0x0009e20000100c00 */
[C---:B--2---:R-:W-:Y:S08]  /*2120*/  HMMA.16816.F32 R40, R32.reuse, R4, R40 ;  /* 0x000000042028723c */ /* 0x044ff00000001828 */
[----:B---3--:R-:W-:Y:S11]  /*2130*/  HMMA.16816.F32 R36, R32, R2, R36 ;  /* 0x000000022024723c */ /* 0x008ff60000001824 */
[----:B------:R4:W-:Y:S08]  /*2140*/  STL.128 [R44+0x60], R40 ;  /* 0x000060282c007387 */ /* 0x0009f00000100c00 */
[----:B------:R4:W-:Y:S02]  /*2150*/  STL.128 [R44+0x70], R36 ;  /* 0x000070242c007387 */ /* 0x0009e40000100c00 */
.L_x_17:
[----:B------:R-:W-:Y:S05]  /*2160*/  WARPSYNC.ALL ;  /* 0x0000000000007948 */ /* 0x000fea0003800000 */
[----:B------:R-:W-:Y:S06]  /*2170*/  BAR.SYNC.DEFER_BLOCKING 0x0 ;  /* 0x0000000000007b1d */ /* 0x000fec0000010000 */
.L_x_0:
[----:B------:R-:W-:-:S13]  /*2180*/  ISETP.GT.U32.AND P0, PT, R45, 0x7f, PT ;  /* 0x0000007f2d00780c */ /* 0x000fda0003f04070 */
[----:B------:R-:W-:Y:S05]  /*2190*/  @P0 EXIT ;  /* 0x000000000000094d */ /* 0x000fea0003800000 */
[----:B------:R-:W5:Y:S01]  /*21a0*/  LDC.64 R2, c[0x0][0x3a0] ;  /* 0x0000e800ff027b82 */ /* 0x000f620000000a00 */
[C---:B------:R-:W-:Y:S01]  /*21b0*/  IMAD.SHL.U32 R4, R45.reuse, 0x2, RZ ;  /* 0x000000022d047824 */ /* 0x040fe200078e00ff */
[----:B------:R-:W-:Y:S01]  /*21c0*/  SHF.R.U32.HI R7, RZ, 0x5, R45 ;  /* 0x00000005ff077819 */ /* 0x000fe2000001162d */
[----:B------:R-:W-:Y:S01]  /*21d0*/  IMAD.SHL.U32 R5, R0, 0x40, RZ ;  /* 0x0000004000057824 */ /* 0x000fe200078e00ff */
[----:B------:R-:W-:Y:S02]  /*21e0*/  LOP3.LUT R6, R45, 0x1f, RZ, 0xc0, !PT ;  /* 0x0000001f2d067812 */ /* 0x000fe400078ec0ff */
[----:B------:R-:W-:Y:S02]  /*21f0*/  LOP3.LUT R0, R4, 0x6, RZ, 0xc0, !PT ;  /* 0x0000000604007812 */ /* 0x000fe400078ec0ff */
[----:B------:R-:W-:Y:S01]  /*2200*/  LEA R7, R7, UR4, 0x4 ;  /* 0x0000000407077c11 */ /* 0x000fe2000f8e20ff */
[----:B------:R-:W2:Y:S02]  /*2210*/  LDCU.64 UR4, c[0x0][0x390] ;  /* 0x00007200ff0477ac */ /* 0x000ea40008000a00 */
[----:B------:R-:W-:Y:S01]  /*2220*/  IMAD.IADD R0, R5, 0x1, R0 ;  /* 0x0000000105007824 */ /* 0x000fe200078e0200 */
[----:B------:R-:W-:-:S03]  /*2230*/  LEA.HI R7, R6, R7, RZ, 0x1e ;  /* 0x0000000706077211 */ /* 0x000fc600078ff0ff */
[----:B------:R-:W-:-:S05]  /*2240*/  VIADD R4, R0, 0x1 ;  /* 0x0000000100047836 */ /* 0x000fca0000000000 */
[----:B-----5:R-:W-:-:S04]  /*2250*/  ISETP.GE.AND P3, PT, R4, R3, PT ;  /* 0x000000030400720c */ /* 0x020fc80003f66270 */
[----:B------:R-:W-:-:S13]  /*2260*/  ISETP.GE.OR P5, PT, R7, R2, P3 ;  /* 0x000000020700720c */ /* 0x000fda0001fa6670 */
[----:B0--34-:R-:W3:Y:S01]  /*2270*/  @!P5 LDL.64 R14, [R44] ;  /* 0x000000002c0ed983 */ /* 0x019ee20000100a00 */
[----:B------:R-:W-:Y:S01]  /*2280*/  VIADD R5, R7, 0x8 ;  /* 0x0000000807057836 */ /* 0x000fe20000000000 */
[----:B------:R-:W0:Y:S01]  /*2290*/  @!P5 LDC.64 R20, c[0x0][0x390] ;  /* 0x0000e400ff14db82 */ /* 0x000e220000000a00 */
[----:B------:R-:W-:-:S03]  /*22a0*/  VIADD R4, R0, 0x9 ;  /* 0x0000000900047836 */ /* 0x000fc60000000000 */
[----:B------:R-:W-:Y:S02]  /*22b0*/  ISETP.GE.OR P3, PT, R5, R2, P3 ;  /* 0x000000020500720c */ /* 0x000fe40001f66670 */
[----:B------:R-:W-:-:S04]  /*22c0*/  ISETP.GE.AND P2, PT, R4, R3, PT ;  /* 0x000000030400720c */ /* 0x000fc80003f46270 */
[----:B------:R-:W-:-:S07]  /*22d0*/  ISETP.GE.OR P4, PT, R7, R2, P2 ;  /* 0x000000020700720c */ /* 0x000fce0001786670 */
[----:B-1----:R-:W4:Y:S01]  /*22e0*/  @!P3 LDL.64 R10, [R44+0x8] ;  /* 0x000008002c0ab983 */ /* 0x002f220000100a00 */
[C---:B------:R-:W-:Y:S02]  /*22f0*/  VIADD R4, R0.reuse, 0x11 ;  /* 0x0000001100047836 */ /* 0x040fe40000000000 */
[-C--:B------:R-:W-:Y:S01]  /*2300*/  IMAD R25, R7, R3.reuse, RZ ;  /* 0x0000000307197224 */ /* 0x080fe200078e02ff */
[-C--:B------:R-:W-:Y:S02]  /*2310*/  ISETP.GE.OR P2, PT, R5, R2.reuse, P2 ;  /* 0x000000020500720c */ /* 0x080fe40001746670 */
[----:B------:R-:W5:Y:S01]  /*2320*/  @!P4 LDL.64 R8, [R44+0x10] ;  /* 0x000010002c08c983 */ /* 0x000f620000100a00 */
[----:B------:R-:W-:Y:S01]  /*2330*/  @!P5 IMAD.IADD R13, R0, 0x1, R25 ;  /* 0x00000001000dd824 */ /* 0x000fe200078e0219 */
[----:B------:R-:W-:Y:S01]  /*2340*/  ISETP.GE.AND P1, PT, R4, R3, PT ;  /* 0x000000030400720c */ /* 0x000fe20003f26270 */
[----:B------:R-:W-:Y:S02]  /*2350*/  VIADD R6, R0, 0x19 ;  /* 0x0000001900067836 */ /* 0x000fe40000000000 */
[----:B0-----:R-:W-:Y:S01]  /*2360*/  @!P5 IMAD.WIDE R20, R13, 0x2, R20 ;  /* 0x000000020d14d825 */ /* 0x001fe200078e0214 */
[----:B------:R-:W-:-:S02]  /*2370*/  ISETP.GE.OR P6, PT, R7, R2, P1 ;  /* 0x000000020700720c */ /* 0x000fc40000fc6670 */
[----:B------:R-:W-:Y:S02]  /*2380*/  ISETP.GE.AND P0, PT, R6, R3, PT ;  /* 0x000000030600720c */ /* 0x000fe40003f06270 */
[----:B------:R-:W-:-:S09]  /*2390*/  ISETP.GE.OR P1, PT, R5, R2, P1 ;  /* 0x000000020500720c */ /* 0x000fd20000f26670 */
[----:B------:R-:W2:Y:S04]  /*23a0*/  @!P6 LDL.64 R16, [R44+0x20] ;  /* 0x000020002c10e983 */ /* 0x000ea80000100a00 */
[----:B------:R-:W2:Y:S01]  /*23b0*/  @!P1 LDL.64 R18, [R44+0x28] ;  /* 0x000028002c129983 */ /* 0x000ea20000100a00 */
[----:B---3--:R-:W-:Y:S02]  /*23c0*/  @!P5 F2FP.F16.F32.PACK_AB R14, RZ, R14 ;  /* 0x0000000eff0ed23e */ /* 0x008fe400000000ff */
[----:B------:R-:W-:Y:S02]  /*23d0*/  @!P5 F2FP.F16.F32.PACK_AB R4, RZ, R15 ;  /* 0x0000000fff04d23e */ /* 0x000fe400000000ff */
[----:B------:R-:W-:Y:S02]  /*23e0*/  PRMT R23, R14, 0x7610, R23 ;  /* 0x000076100e177816 */ /* 0x000fe40000000017 */
[----:B------:R-:W3:Y:S04]  /*23f0*/  @!P2 LDL.64 R14, [R44+0x18] ;  /* 0x000018002c0ea983 */ /* 0x000ee80000100a00 */
[----:B------:R0:W-:Y:S04]  /*2400*/  @!P5 STG.E.U16 desc[UR8][R20.64], R23 ;  /* 0x000000171400d986 */ /* 0x0001e8000c101508 */
[----:B------:R1:W-:Y:S01]  /*2410*/  @!P5 STG.E.U16 desc[UR8][R20.64+0x2], R4 ;  /* 0x000002041400d986 */ /* 0x0003e2000c101508 */
[----:B------:R-:W-:Y:S01]  /*2420*/  ISETP.GE.OR P5, PT, R7, R2, P0 ;  /* 0x000000020700720c */ /* 0x000fe200007a6670 */
[----:B0-----:R-:W0:-:S12]  /*2430*/  @!P3 LDC.64 R22, c[0x0][0x390] ;  /* 0x0000e400ff16bb82 */ /* 0x001e180000000a00 */
[----:B------:R-:W3:Y:S01]  /*2440*/  @!P5 LDL.64 R12, [R44+0x30] ;  /* 0x000030002c0cd983 */ /* 0x000ee20000100a00 */
[----:B------:R-:W-:Y:S01]  /*2450*/  IMAD R27, R3, 0x8, R25 ;  /* 0x00000008031b7824 */ /* 0x000fe200078e0219 */
[----:B----4-:R-:W-:-:S03]  /*2460*/  @!P3 F2FP.F16.F32.PACK_AB R10, RZ, R10 ;  /* 0x0000000aff0ab23e */ /* 0x010fc600000000ff */
[----:B------:R-:W-:Y:S01]  /*2470*/  @!P3 IMAD.IADD R29, R0, 0x1, R27 ;  /* 0x00000001001db824 */ /* 0x000fe200078e021b */
[----:B------:R-:W-:Y:S02]  /*2480*/  @!P3 F2FP.F16.F32.PACK_AB R11, RZ, R11 ;  /* 0x0000000bff0bb23e */ /* 0x000fe400000000ff */
[----:B-1----:R-:W-:Y:S02]  /*2490*/  PRMT R20, R10, 0x7610, R20 ;  /* 0x000076100a147816 */ /* 0x002fe40000000014 */
[----:B------:R-:W-:Y:S01]  /*24a0*/  SHF.R.S32.HI R4, RZ, 0x1f, R0 ;  /* 0x0000001fff047819 */ /* 0x000fe20000011400 */
[----:B0-----:R-:W-:-:S05]  /*24b0*/  @!P3 IMAD.WIDE R22, R29, 0x2, R22 ;  /* 0x000000021d16b825 */ /* 0x001fca00078e0216 */
[----:B------:R-:W-:Y:S04]  /*24c0*/  @!P3 STG.E.U16 desc[UR8][R22.64], R20 ;  /* 0x000000141600b986 */ /* 0x000fe8000c101508 */
[----:B------:R0:W-:Y:S01]  /*24d0*/  @!P3 STG.E.U16 desc[UR8][R22.64+0x2], R11 ;  /* 0x0000020b1600b986 */ /* 0x0001e2000c101508 */
[----:B------:R-:W-:Y:S02]  /*24e0*/  IADD3 R6, P3, PT, R0, R25, RZ ;  /* 0x0000001900067210 */ /* 0x000fe40007f7e0ff */
[----:B-----5:R-:W-:Y:S02]  /*24f0*/  @!P4 F2FP.F16.F32.PACK_AB R8, RZ, R8 ;  /* 0x00000008ff08c23e */ /* 0x020fe400000000ff */
[----:B------:R-:W-:Y:S02]  /*2500*/  LEA.HI.X.SX32 R25, R25, R4, 0x1, P3 ;  /* 0x0000000419197211 */ /* 0x000fe400018f0eff */
[----:B--2---:R-:W-:-:S02]  /*2510*/  LEA R10, P3, R6, UR4, 0x1 ;  /* 0x00000004060a7c11 */ /* 0x004fc4000f8608ff */
[----:B------:R-:W-:Y:S02]  /*2520*/  @!P4 F2FP.F16.F32.PACK_AB R9, RZ, R9 ;  /* 0x00000009ff09c23e */ /* 0x000fe400000000ff */
[----:B------:R-:W-:Y:S02]  /*2530*/  PRMT R21, R8, 0x7610, R21 ;  /* 0x0000761008157816 */ /* 0x000fe40000000015 */
[----:B0-----:R-:W-:Y:S02]  /*2540*/  LEA.HI.X R11, R6, UR5, R25, 0x1, P3 ;  /* 0x00000005060b7c11 */ /* 0x001fe400098f0c19 */
[----:B------:R-:W-:-:S03]  /*2550*/  IADD3 R6, P3, PT, R0, R27, RZ ;  /* 0x0000001b00067210 */ /* 0x000fc60007f7e0ff */
[----:B------:R-:W-:Y:S01]  /*2560*/  @!P4 STG.E.U16 desc[UR8][R10.64+0x10], R21 ;  /* 0x000010150a00c986 */ /* 0x000fe2000c101508 */
[----:B------:R-:W-:Y:S01]  /*2570*/  LEA.HI.X.SX32 R27, R27, R4, 0x1, P3 ;  /* 0x000000041b1b7211 */ /* 0x000fe200018f0eff */
[----:B------:R-:W-:Y:S02]  /*2580*/  VIADD R4, R0, 0x21 ;  /* 0x0000002100047836 */ /* 0x000fe40000000000 */
[----:B------:R0:W-:Y:S01]  /*2590*/  @!P4 STG.E.U16 desc[UR8][R10.64+0x12], R9 ;  /* 0x000012090a00c986 */ /* 0x0001e2000c101508 */
[----:B------:R-:W-:Y:S02]  /*25a0*/  LEA R8, P4, R6, UR4, 0x1 ;  /* 0x0000000406087c11 */ /* 0x000fe4000f8808ff */
[----:B------:R-:W-:Y:S01]  /*25b0*/  ISETP.GE.AND P3, PT, R4, R3, PT ;  /* 0x000000030400720c */ /* 0x000fe20003f66270 */
[----:B------:R-:W-:Y:S01]  /*25c0*/  VIADD R4, R0, 0x29 ;  /* 0x0000002900047836 */ /* 0x000fe20000000000 */
[----:B0-----:R-:W-:Y:S02]  /*25d0*/  LEA.HI.X R9, R6, UR5, R27, 0x1, P4 ;  /* 0x0000000506097c11 */ /* 0x001fe4000a0f0c1b */
[----:B------:R-:W-:-:S02]  /*25e0*/  @!P6 F2FP.F16.F32.PACK_AB R16, RZ, R16 ;  /* 0x00000010ff10e23e */ /* 0x000fc400000000ff */
[----:B------:R-:W-:Y:S02]  /*25f0*/  @!P6 F2FP.F16.F32.PACK_AB R17, RZ, R17 ;  /* 0x00000011ff11e23e */ /* 0x000fe400000000ff */
[----:B------:R-:W-:Y:S02]  /*2600*/  @!P1 F2FP.F16.F32.PACK_AB R6, RZ, R19 ;  /* 0x00000013ff06923e */ /* 0x000fe400000000ff */
[-C--:B------:R-:W-:Y:S02]  /*2610*/  ISETP.GE.OR P0, PT, R5, R2.reuse, P0 ;  /* 0x000000020500720c */ /* 0x080fe40000706670 */
[-C--:B------:R-:W-:Y:S02]  /*2620*/  ISETP.GE.OR P4, PT, R7, R2.reuse, P3 ;  /* 0x000000020700720c */ /* 0x080fe40001f86670 */
[----:B------:R-:W-:-:S09]  /*2630*/  ISETP.GE.OR P3, PT, R5, R2, P3 ;  /* 0x000000020500720c */ /* 0x000fd20001f66670 */
[----:B------:R-:W2:Y:S04]  /*2640*/  @!P0 LDL.64 R20, [R44+0x38] ;  /* 0x000038002c148983 */ /* 0x000ea80000100a00 */
[----:B------:R-:W4:Y:S01]  /*2650*/  @!P3 LDL.64 R24, [R44+0x48] ;  /* 0x000048002c18b983 */ /* 0x000f220000100a00 */
[----:B---3--:R-:W-:Y:S02]  /*2660*/  @!P2 F2FP.F16.F32.PACK_AB R14, RZ, R14 ;  /* 0x0000000eff0ea23e */ /* 0x008fe400000000ff */
[----:B------:R-:W-:-:S03]  /*2670*/  @!P2 F2FP.F16.F32.PACK_AB R15, RZ, R15 ;  /* 0x0000000fff0fa23e */ /* 0x000fc600000000ff */
[----:B------:R0:W-:Y:S04]  /*2680*/  @!P2 STG.E.U16 desc[UR8][R8.64+0x10], R14 ;  /* 0x0000100e0800a986 */ /* 0x0001e8000c101508 */
[----:B------:R-:W-:Y:S01]  /*2690*/  @!P2 STG.E.U16 desc[UR8][R8.64+0x12], R15 ;  /* 0x0000120f0800a986 */ /* 0x000fe2000c101508 */
[----:B------:R-:W-:Y:S02]  /*26a0*/  ISETP.GE.AND P2, PT, R4, R3, PT ;  /* 0x000000030400720c */ /* 0x000fe40003f46270 */
[----:B------:R-:W-:Y:S01]  /*26b0*/  @!P1 F2FP.F16.F32.PACK_AB R4, RZ, R18 ;  /* 0x00000012ff04923e */ /* 0x000fe200000000ff */
[----:B------:R-:W-:Y:S03]  /*26c0*/  @!P6 STG.E.U16 desc[UR8][R10.64+0x20], R16 ;  /* 0x000020100a00e986 */ /* 0x000fe6000c101508 */
[----:B0-----:R-:W-:Y:S01]  /*26d0*/  PRMT R14, R4, 0x7610, R14 ;  /* 0x00007610040e7816 */ /* 0x001fe2000000000e */
[----:B------:R-:W-:Y:S01]  /*26e0*/  VIADD R4, R0, 0x31 ;  /* 0x0000003100047836 */ /* 0x000fe20000000000 */
[----:B------:R-:W-:-:S02]  /*26f0*/  @!P5 F2FP.F16.F32.PACK_AB R12, RZ, R12 ;  /* 0x0000000cff0cd23e */ /* 0x000fc400000000ff */
[----:B------:R-:W-:Y:S01]  /*2700*/  @!P5 F2FP.F16.F32.PACK_AB R13, RZ, R13 ;  /* 0x0000000dff0dd23e */ /* 0x000fe200000000ff */
[----:B------:R0:W-:Y:S01]  /*2710*/  @!P6 STG.E.U16 desc[UR8][R10.64+0x22], R17 ;  /* 0x000022110a00e986 */ /* 0x0001e2000c101508 */
[----:B------:R-:W-:Y:S02]  /*2720*/  PRMT R26, R12, 0x7610, R26 ;  /* 0x000076100c1a7816 */ /* 0x000fe4000000001a */
[----:B------:R-:W-:Y:S01]  /*2730*/  PRMT R27, R13, 0x7610, R27 ;  /* 0x000076100d1b7816 */ /* 0x000fe2000000001b */
[----:B------:R1:W-:Y:S01]  /*2740*/  @!P1 STG.E.U16 desc[UR8][R8.64+0x20], R14 ;  /* 0x0000200e08009986 */ /* 0x0003e2000c101508 */
[----:B------:R-:W-:-:S03]  /*2750*/  ISETP.GE.OR P6, PT, R7, R2, P2 ;  /* 0x000000020700720c */ /* 0x000fc600017c6670 */
[----:B------:R3:W-:Y:S01]  /*2760*/  @!P1 STG.E.U16 desc[UR8][R8.64+0x22], R6 ;  /* 0x0000220608009986 */ /* 0x0007e2000c101508 */
[----:B------:R-:W-:Y:S02]  /*2770*/  ISETP.GE.AND P1, PT, R4, R3, PT ;  /* 0x000000030400720c */ /* 0x000fe40003f26270 */
[-C--:B------:R-:W-:Y:S01]  /*2780*/  ISETP.GE.OR P2, PT, R5, R2.reuse, P2 ;  /* 0x000000020500720c */ /* 0x080fe20001746670 */
[----:B------:R3:W-:Y:S04]  /*2790*/  @!P5 STG.E.U16 desc[UR8][R10.64+0x30], R26 ;  /* 0x0000301a0a00d986 */ /* 0x0007e8000c101508 */
[----:B------:R3:W-:Y:S01]  /*27a0*/  @!P5 STG.E.U16 desc[UR8][R10.64+0x32], R27 ;  /* 0x0000321b0a00d986 */ /* 0x0007e2000c101508 */
[-C--:B------:R-:W-:Y:S02]  /*27b0*/  ISETP.GE.OR P5, PT, R7, R2.reuse, P1 ;  /* 0x000000020700720c */ /* 0x080fe40000fa6670 */
[----:B------:R-:W-:Y:S01]  /*27c0*/  ISETP.GE.OR P1, PT, R5, R2, P1 ;  /* 0x000000020500720c */ /* 0x000fe20000f26670 */
[----:B------:R-:W5:Y:S04]  /*27d0*/  @!P4 LDL.64 R18, [R44+0x40] ;  /* 0x000040002c12c983 */ /* 0x000f680000100a00 */
[----:B------:R-:W3:Y:S04]  /*27e0*/  @!P6 LDL.64 R22, [R44+0x50] ;  /* 0x000050002c16e983 */ /* 0x000ee80000100a00 */
[----:B0-----:R-:W3:Y:S04]  /*27f0*/  @!P2 LDL.64 R16, [R44+0x58] ;  /* 0x000058002c10a983 */ /* 0x001ee80000100a00 */
[----:B-1----:R-:W3:Y:S04]  /*2800*/  @!P5 LDL.64 R14, [R44+0x60] ;  /* 0x000060002c0ed983 */ /* 0x002ee80000100a00 */
[----:B------:R-:W3:Y:S01]  /*2810*/  @!P1 LDL.64 R12, [R44+0x68] ;  /* 0x000068002c0c9983 */ /* 0x000ee20000100a00 */
[----:B------:R-:W-:Y:S01]  /*2820*/  VIADD R0, R0, 0x39 ;  /* 0x0000003900007836 */ /* 0x000fe20000000000 */
[----:B------:R-:W-:Y:S01]  /*2830*/  BSSY.RECONVERGENT B0, `(.L_x_18) ;  /* 0x0000026000007945 */ /* 0x000fe20003800200 */
[----:B--2---:R-:W-:-:S02]  /*2840*/  @!P0 F2FP.F16.F32.PACK_AB R20, RZ, R20 ;  /* 0x00000014ff14823e */ /* 0x004fc400000000ff */
[----:B------:R-:W-:Y:S02]  /*2850*/  @!P0 F2FP.F16.F32.PACK_AB R21, RZ, R21 ;  /* 0x00000015ff15823e */ /* 0x000fe400000000ff */
[----:B----4-:R-:W-:Y:S02]  /*2860*/  @!P3 F2FP.F16.F32.PACK_AB R24, RZ, R24 ;  /* 0x00000018ff18b23e */ /* 0x010fe400000000ff */
[----:B------:R-:W-:Y:S01]  /*2870*/  @!P3 F2FP.F16.F32.PACK_AB R25, RZ, R25 ;  /* 0x00000019ff19b23e */ /* 0x000fe200000000ff */
[----:B------:R0:W-:Y:S04]  /*2880*/  @!P0 STG.E.U16 desc[UR8][R8.64+0x30], R20 ;  /* 0x0000301408008986 */ /* 0x0001e8000c101508 */
[----:B------:R0:W-:Y:S01]  /*2890*/  @!P0 STG.E.U16 desc[UR8][R8.64+0x32], R21 ;  /* 0x0000321508008986 */ /* 0x0001e2000c101508 */
[----:B------:R-:W-:-:S02]  /*28a0*/  ISETP.GE.AND P0, PT, R0, R3, PT ;  /* 0x000000030000720c */ /* 0x000fc40003f06270 */
[----:B-----5:R-:W-:Y:S02]  /*28b0*/  @!P4 F2FP.F16.F32.PACK_AB R18, RZ, R18 ;  /* 0x00000012ff12c23e */ /* 0x020fe400000000ff */
[----:B------:R-:W-:Y:S02]  /*28c0*/  @!P4 F2FP.F16.F32.PACK_AB R19, RZ, R19 ;  /* 0x00000013ff13c23e */ /* 0x000fe400000000ff */
[----:B---3--:R-:W-:Y:S02]  /*28d0*/  @!P6 F2FP.F16.F32.PACK_AB R22, RZ, R22 ;  /* 0x00000016ff16e23e */ /* 0x008fe400000000ff */
[----:B------:R-:W-:Y:S02]  /*28e0*/  @!P6 F2FP.F16.F32.PACK_AB R23, RZ, R23 ;  /* 0x00000017ff17e23e */ /* 0x000fe400000000ff */
[----:B------:R-:W-:Y:S02]  /*28f0*/  @!P2 F2FP.F16.F32.PACK_AB R16, RZ, R16 ;  /* 0x00000010ff10a23e */ /* 0x000fe400000000ff */
[----:B------:R-:W-:Y:S01]  /*2900*/  @!P2 F2FP.F16.F32.PACK_AB R17, RZ, R17 ;  /* 0x00000011ff11a23e */ /* 0x000fe200000000ff */
[----:B------:R0:W-:Y:S01]  /*2910*/  @!P4 STG.E.U16 desc[UR8][R10.64+0x40], R18 ;  /* 0x000040120a00c986 */ /* 0x0001e2000c101508 */
[----:B------:R-:W-:-:S02]  /*2920*/  @!P5 F2FP.F16.F32.PACK_AB R14, RZ, R14 ;  /* 0x0000000eff0ed23e */ /* 0x000fc400000000ff */
[----:B------:R-:W-:Y:S01]  /*2930*/  @!P5 F2FP.F16.F32.PACK_AB R15, RZ, R15 ;  /* 0x0000000fff0fd23e */ /* 0x000fe200000000ff */
[----:B------:R0:W-:Y:S01]  /*2940*/  @!P4 STG.E.U16 desc[UR8][R10.64+0x42], R19 ;  /* 0x000042130a00c986 */ /* 0x0001e2000c101508 */
[----:B------:R-:W-:Y:S02]  /*2950*/  @!P1 F2FP.F16.F32.PACK_AB R12, RZ, R12 ;  /* 0x0000000cff0c923e */ /* 0x000fe400000000ff */
[----:B------:R-:W-:Y:S01]  /*2960*/  @!P1 F2FP.F16.F32.PACK_AB R13, RZ, R13 ;  /* 0x0000000dff0d923e */ /* 0x000fe200000000ff */
[----:B------:R0:W-:Y:S04]  /*2970*/  @!P3 STG.E.U16 desc[UR8][R8.64+0x40], R24 ;  /* 0x000040180800b986 */ /* 0x0001e8000c101508 */
        /* <DEDUP_REMOVED lines=8> */
[----:B------:R0:W-:Y:S01]  /*2a00*/  @!P1 STG.E.U16 desc[UR8][R8.64+0x62], R13 ;  /* 0x0000620d08009986 */ /* 0x0001e2000c101508 */
[----:B------:R-:W-:-:S02]  /*2a10*/  ISETP.GE.OR P4, PT, R7, R2, P0 ;  /* 0x000000020700720c */ /* 0x000fc40000786670 */
[----:B------:R-:W-:-:S11]  /*2a20*/  ISETP.GE.OR P0, PT, R5, R2, P0 ;  /* 0x000000020500720c */ /* 0x000fd60000706670 */
[----:B0-----:R-:W-:Y:S05]  /*2a30*/  @P4 BRA `(.L_x_19) ;  /* 0x0000000000144947 */ /* 0x001fea0003800000 */
[----:B------:R-:W2:Y:S02]  /*2a40*/  LDL.64 R2, [R44+0x70] ;  /* 0x000070002c027983 */ /* 0x000ea40000100a00 */
[----:B--2---:R-:W-:-:S04]  /*2a50*/  F2FP.F16.F32.PACK_AB R2, R3, R2 ;  /* 0x000000020302723e */ /* 0x004fc800000000ff */
[----:B------:R-:W-:Y:S01]  /*2a60*/  PRMT R5, R2, 0x7632, R5 ;  /* 0x0000763202057816 */ /* 0x000fe20000000005 */
[----:B------:R0:W-:Y:S04]  /*2a70*/  STG.E.U16 desc[UR8][R10.64+0x70], R2 ;  /* 0x000070020a007986 */ /* 0x0001e8000c101508 */
[----:B------:R0:W-:Y:S02]  /*2a80*/  STG.E.U16 desc[UR8][R10.64+0x72], R5 ;  /* 0x000072050a007986 */ /* 0x0001e4000c101508 */
.L_x_19:
[----:B------:R-:W-:Y:S05]  /*2a90*/  BSYNC.RECONVERGENT B0 ;  /* 0x0000000000007941 */ /* 0x000fea0003800200 */
.L_x_18:
[----:B------:R-:W-:Y:S05]  /*2aa0*/  @P0 EXIT ;  /* 0x000000000000094d */ /* 0x000fea0003800000 */
[----:B------:R-:W2:Y:S02]  /*2ab0*/  LDL.64 R44, [R44+0x78] ;  /* 0x000078002c2c7983 */ /* 0x000ea40000100a00 */
[----:B--2---:R-:W-:-:S04]  /*2ac0*/  F2FP.F16.F32.PACK_AB R0, R45, R44 ;  /* 0x0000002c2d00723e */ /* 0x004fc800000000ff */
[----:B------:R-:W-:Y:S01]  /*2ad0*/  PRMT R4, R0, 0x7632, R4 ;  /* 0x0000763200047816 */ /* 0x000fe20000000004 */
[----:B------:R-:W-:Y:S04]  /*2ae0*/  STG.E.U16 desc[UR8][R8.64+0x70], R0 ;  /* 0x0000700008007986 */ /* 0x000fe8000c101508 */
[----:B------:R-:W-:Y:S01]  /*2af0*/  STG.E.U16 desc[UR8][R8.64+0x72], R4 ;  /* 0x0000720408007986 */ /* 0x000fe2000c101508 */
[----:B------:R-:W-:Y:S05]  /*2b00*/  EXIT ;  /* 0x000000000000794d */ /* 0x000fea0003800000 */
.L_x_20:
[----:B------:R-:W-:-:S00]  /*2b10*/  BRA `(.L_x_20) ;  /* 0xfffffffc00fc7947 */ /* 0x000fc0000383ffff */
[----:B------:R-:W-:-:S00]  /*2b20*/  NOP ;  /* 0x0000000000007918 */ /* 0x000fc00000000000 */
        /* <DEDUP_REMOVED lines=13> */
.L_x_21:


//--------------------- .nv.shared._Z12SimpleMarlinILi256ELi4ELi4EEvPK4int4S2_P6__halfS2_iiii --------------------------
	.section	.nv.shared._Z12SimpleMarlinILi256ELi4ELi4EEvPK4int4S2_P6__halfS2_iiii,"aw",@nobits
	.sectionflags	@""
	.align	16
	.zero		1024


//--------------------- .nv.shared.reserved.0     --------------------------
	.section	.nv.shared.reserved.0,"aw",@nobits
	.weak		__nv_reservedSMEM_offset_0_alias
	.size		__nv_reservedSMEM_offset_0_alias, 0, 64
	.other		__nv_reservedSMEM_offset_0_alias,@"STO_CUDA_RESERVED_SHARED STV_DEFAULT"
__nv_reservedSMEM_offset_0_alias:
	.zero		0
	.zero		64


//--------------------- .nv.constant0._Z12SimpleMarlinILi256ELi4ELi4EEvPK4int4S2_P6__halfS2_iiii --------------------------
	.section	.nv.constant0._Z12SimpleMarlinILi256ELi4ELi4EEvPK4int4S2_P6__halfS2_iiii,"a",@progbits
	.sectionflags	@""
	.align	4
.nv.constant0._Z12SimpleMarlinILi256ELi4ELi4EEvPK4int4S2_P6__halfS2_iiii:
	.zero		944


//--------------------- SYMBOLS --------------------------

	.type		.nv.reservedSmem.offset0,@object
	.size		.nv.reservedSmem.offset0,0x4
	.type		.nv.reservedSmem.cap,@object
	.size		.nv.reservedSmem.cap,0x4
